	.headerflags	@"EF_CUDA_TEXMODE_UNIFIED EF_CUDA_64BIT_ADDRESS EF_CUDA_ACCELERATORS EF_CUDA_SM90 EF_CUDA_VIRTUAL_SM(EF_CUDA_SM90)"
	.elftype	@"ET_EXEC"


//--------------------- .nv.info                  --------------------------
	.section	.nv.info,"",@"SHT_CUDA_INFO"
	.align	4


	//----- nvinfo : EIATTR_REGCOUNT
	.align		4
        /*0000*/ 	.byte	0x04, 0x2f
        /*0002*/ 	.short	(.L_2 - .L_1)
	.align		4
.L_1:
        /*0004*/ 	.word	index@(triton_)
        /*0008*/ 	.word	0x0000003c


	//----- nvinfo : EIATTR_MIN_STACK_SIZE
	.align		4
.L_2:
        /*000c*/ 	.byte	0x04, 0x12
        /*000e*/ 	.short	(.L_4 - .L_3)
	.align		4
.L_3:
        /*0010*/ 	.word	index@(triton_)
        /*0014*/ 	.word	0x00000000


	//----- nvinfo : EIATTR_FRAME_SIZE
	.align		4
.L_4:
        /*0018*/ 	.byte	0x04, 0x11
        /*001a*/ 	.short	(.L_6 - .L_5)
	.align		4
.L_5:
        /*001c*/ 	.word	index@(triton_)
        /*0020*/ 	.word	0x00000000


	//----- nvinfo : EIATTR_MIN_STACK_SIZE
	.align		4
.L_6:
        /*0024*/ 	.byte	0x04, 0x12
        /*0026*/ 	.short	(.L_8 - .L_7)
	.align		4
.L_7:
        /*0028*/ 	.word	index@(triton_)
        /*002c*/ 	.word	0x00000000
.L_8:


//--------------------- .nv.info.triton_          --------------------------
	.section	.nv.info.triton_,"",@"SHT_CUDA_INFO"
	.sectionflags	@""
	.align	4


	//----- nvinfo : EIATTR_CUDA_API_VERSION
	.align		4
        /*0000*/ 	.byte	0x04, 0x37
        /*0002*/ 	.short	(.L_10 - .L_9)
.L_9:
        /*0004*/ 	.word	0x0000007c


	//----- nvinfo : EIATTR_KPARAM_INFO
	.align		4
.L_10:
        /*0008*/ 	.byte	0x04, 0x17
        /*000a*/ 	.short	(.L_12 - .L_11)
.L_11:
        /*000c*/ 	.word	0x00000000
        /*0010*/ 	.short	0x0006
        /*0012*/ 	.short	0x002c
        /*0014*/ 	.byte	0x00, 0xf0, 0x11, 0x00


	//----- nvinfo : EIATTR_KPARAM_INFO
	.align		4
.L_12:
        /*0018*/ 	.byte	0x04, 0x17
        /*001a*/ 	.short	(.L_14 - .L_13)
.L_13:
        /*001c*/ 	.word	0x00000000
        /*0020*/ 	.short	0x0005
        /*0022*/ 	.short	0x0028
        /*0024*/ 	.byte	0x00, 0xf0, 0x11, 0x00


	//----- nvinfo : EIATTR_KPARAM_INFO
	.align		4
.L_14:
        /*0028*/ 	.byte	0x04, 0x17
        /*002a*/ 	.short	(.L_16 - .L_15)
.L_15:
        /*002c*/ 	.word	0x00000000
        /*0030*/ 	.short	0x0004
        /*0032*/ 	.short	0x0020
        /*0034*/ 	.byte	0x00, 0xf0, 0x21, 0x00


	//----- nvinfo : EIATTR_KPARAM_INFO
	.align		4
.L_16:
        /*0038*/ 	.byte	0x04, 0x17
        /*003a*/ 	.short	(.L_18 - .L_17)
.L_17:
        /*003c*/ 	.word	0x00000000
        /*0040*/ 	.short	0x0003
        /*0042*/ 	.short	0x0018
        /*0044*/ 	.byte	0x00, 0xf0, 0x21, 0x00


	//----- nvinfo : EIATTR_KPARAM_INFO
	.align		4
.L_18:
        /*0048*/ 	.byte	0x04, 0x17
        /*004a*/ 	.short	(.L_20 - .L_19)
.L_19:
        /*004c*/ 	.word	0x00000000
        /*0050*/ 	.short	0x0002
        /*0052*/ 	.short	0x0010
        /*0054*/ 	.byte	0x00, 0xf0, 0x21, 0x00


	//----- nvinfo : EIATTR_KPARAM_INFO
	.align		4
.L_20:
        /*0058*/ 	.byte	0x04, 0x17
        /*005a*/ 	.short	(.L_22 - .L_21)
.L_21:
        /*005c*/ 	.word	0x00000000
        /*0060*/ 	.short	0x0001
        /*0062*/ 	.short	0x0008
        /*0064*/ 	.byte	0x00, 0xf0, 0x21, 0x00


	//----- nvinfo : EIATTR_KPARAM_INFO
	.align		4
.L_22:
        /*0068*/ 	.byte	0x04, 0x17
        /*006a*/ 	.short	(.L_24 - .L_23)
.L_23:
        /*006c*/ 	.word	0x00000000
        /*0070*/ 	.short	0x0000
        /*0072*/ 	.short	0x0000
        /*0074*/ 	.byte	0x00, 0xf0, 0x21, 0x00


	//----- nvinfo : EIATTR_SPARSE_MMA_MASK
	.align		4
.L_24:
        /*0078*/ 	.byte	0x03, 0x50
        /*007a*/ 	.short	0x0000


	//----- nvinfo : EIATTR_MAXREG_COUNT
	.align		4
        /*007c*/ 	.byte	0x03, 0x1b
        /*007e*/ 	.short	0x0080


	//----- nvinfo : EIATTR_COOP_GROUP_MASK_REGIDS
	.align		4
        /*0080*/ 	.byte	0x04, 0x29
        /*0082*/ 	.short	(.L_26 - .L_25)


	//   ....[0]....
.L_25:
        /*0084*/ 	.word	0xffffffff


	//   ....[1]....
        /*0088*/ 	.word	0xffffffff


	//   ....[2]....
        /*008c*/ 	.word	0xffffffff


	//   ....[3]....
        /*0090*/ 	.word	0xffffffff


	//   ....[4]....
        /*0094*/ 	.word	0xffffffff


	//   ....[5]....
        /*0098*/ 	.word	0xffffffff


	//   ....[6]....
        /*009c*/ 	.word	0xffffffff


	//   ....[7]....
        /*00a0*/ 	.word	0xffffffff


	//   ....[8]....
        /*00a4*/ 	.word	0xffffffff


	//   ....[9]....
        /*00a8*/ 	.word	0xffffffff


	//   ....[10]....
        /*00ac*/ 	.word	0xffffffff


	//   ....[11]....
        /*00b0*/ 	.word	0xffffffff


	//   ....[12]....
        /*00b4*/ 	.word	0xffffffff


	//----- nvinfo : EIATTR_COOP_GROUP_INSTR_OFFSETS
	.align		4
.L_26:
        /*00b8*/ 	.byte	0x04, 0x28
        /*00ba*/ 	.short	(.L_28 - .L_27)


	//   ....[0]....
.L_27:
        /*00bc*/ 	.word	0x00001c00


	//   ....[1]....
        /*00c0*/ 	.word	0x00001c40


	//   ....[2]....
        /*00c4*/ 	.word	0x00001c90


	//   ....[3]....
        /*00c8*/ 	.word	0x00001cc0


	//   ....[4]....
        /*00cc*/ 	.word	0x00001d10


	//   ....[5]....
        /*00d0*/ 	.word	0x00001d40


	//   ....[6]....
        /*00d4*/ 	.word	0x00001da0


	//   ....[7]....
        /*00d8*/ 	.word	0x00001dc0


	//   ....[8]....
        /*00dc*/ 	.word	0x00001e20


	//   ....[9]....
        /*00e0*/ 	.word	0x00001e50


	//   ....[10]....
        /*00e4*/ 	.word	0x00001fb0


	//   ....[11]....
        /*00e8*/ 	.word	0x00001fc0


	//   ....[12]....
        /*00ec*/ 	.word	0x00002020


	//----- nvinfo : EIATTR_EXIT_INSTR_OFFSETS
	.align		4
.L_28:
        /*00f0*/ 	.byte	0x04, 0x1c
        /*00f2*/ 	.short	(.L_30 - .L_29)


	//   ....[0]....
.L_29:
        /*00f4*/ 	.word	0x000027b0


	//----- nvinfo : EIATTR_MAX_THREADS
	.align		4
.L_30:
        /*00f8*/ 	.byte	0x04, 0x05
        /*00fa*/ 	.short	(.L_32 - .L_31)
.L_31:
        /*00fc*/ 	.word	0x00000200
        /*0100*/ 	.word	0x00000001
        /*0104*/ 	.word	0x00000001


	//----- nvinfo : EIATTR_CBANK_PARAM_SIZE
	.align		4
.L_32:
        /*0108*/ 	.byte	0x03, 0x19
        /*010a*/ 	.short	0x0030


	//----- nvinfo : EIATTR_PARAM_CBANK
	.align		4
        /*010c*/ 	.byte	0x04, 0x0a
        /*010e*/ 	.short	(.L_34 - .L_33)
	.align		4
.L_33:
        /*0110*/ 	.word	index@(.nv.constant0.triton_)
        /*0114*/ 	.short	0x0210
        /*0116*/ 	.short	0x0030


	//----- nvinfo : EIATTR_SW_WAR
	.align		4
.L_34:
        /*0118*/ 	.byte	0x04, 0x36
        /*011a*/ 	.short	(.L_36 - .L_35)
.L_35:
        /*011c*/ 	.word	0x00000008
.L_36:


//--------------------- .nv.callgraph             --------------------------
	.section	.nv.callgraph,"",@"SHT_CUDA_CALLGRAPH"
	.align	4
	.sectionentsize	8
	.align		4
        /*0000*/ 	.word	0x00000000
	.align		4
        /*0004*/ 	.word	0xffffffff
	.align		4
        /*0008*/ 	.word	0x00000000
	.align		4
        /*000c*/ 	.word	0xfffffffe
	.align		4
        /*0010*/ 	.word	0x00000000
	.align		4
        /*0014*/ 	.word	0xfffffffd
	.align		4
        /*0018*/ 	.word	0x00000000
	.align		4
        /*001c*/ 	.word	0xfffffffc


//--------------------- .nv.constant4             --------------------------
	.section	.nv.constant4,"a",@progbits
	.align	8
	.align		8
.nv.constant4:
        /*0000*/ 	.dword	_$_str


//--------------------- .text.triton_             --------------------------
	.section	.text.triton_,"ax",@progbits
	.sectionflags	@"SHF_BARRIERS=1"
	.align	128
        .global         triton_
        .type           triton_,@function
        .size           triton_,(.L_x_2 - triton_)
        .other          triton_,@"STO_CUDA_ENTRY STV_DEFAULT"
triton_:
.text.triton_:
[----:B------:R-:W0:Y:S01]  /*0000*/  LDC R1, c[0x0][0x28] ;  /* 0x00000a00ff017b82 */ /* 0x000e220000000800 */
[----:B------:R-:W1:Y:S07]  /*0010*/  S2R R53, SR_TID.X ;  /* 0x0000000000357919 */ /* 0x000e6e0000002100 */
[----:B------:R-:W2:Y:S01]  /*0020*/  LDC.64 R6, c[0x0][0x218] ;  /* 0x00008600ff067b82 */ /* 0x000ea20000000a00 */
[----:B------:R-:W-:Y:S01]  /*0030*/  ULDC.64 UR6, c[0x0][0x208] ;  /* 0x0000820000067ab9 */ /* 0x000fe20000000a00 */
[----:B------:R-:W3:Y:S06]  /*0040*/  S2R R11, SR_CTAID.X ;  /* 0x00000000000b7919 */ /* 0x000eec0000002500 */
[----:B------:R-:W4:Y:S01]  /*0050*/  LDC.64 R4, c[0x0][0x210] ;  /* 0x00008400ff047b82 */ /* 0x000f220000000a00 */
[----:B-1----:R-:W-:-:S02]  /*0060*/  SHF.R.U32.HI R52, RZ, 0x6, R53 ;  /* 0x00000006ff347819 */ /* 0x002fc40000011635 */
[----:B------:R-:W-:Y:S02]  /*0070*/  SHF.L.U32 R49, R53, 0x2, RZ ;  /* 0x0000000235317819 */ /* 0x000fe400000006ff */
[----:B---3--:R-:W-:Y:S02]  /*0080*/  SHF.L.U32 R3, R11, 0x3, RZ ;  /* 0x000000030b037819 */ /* 0x008fe400000006ff */
[----:B------:R-:W-:Y:S02]  /*0090*/  SGXT.U32 R52, R52, 0x3 ;  /* 0x000000033434781a */ /* 0x000fe40000000000 */
[----:B------:R-:W-:Y:S02]  /*00a0*/  LOP3.LUT R46, R49, 0xfc, RZ, 0xc0, !PT ;  /* 0x000000fc312e7812 */ /* 0x000fe400078ec0ff */
[-C--:B------:R-:W-:Y:S02]  /*00b0*/  LOP3.LUT R3, R3, R52.reuse, RZ, 0xfc, !PT ;  /* 0x0000003403037212 */ /* 0x080fe400078efcff */
[----:B------:R-:W-:-:S02]  /*00c0*/  LEA R11, R11, R52, 0x3 ;  /* 0x000000340b0b7211 */ /* 0x000fc400078e18ff */
[----:B------:R-:W-:Y:S01]  /*00d0*/  LOP3.LUT R47, R53, 0x3f, RZ, 0xc0, !PT ;  /* 0x0000003f352f7812 */ /* 0x000fe200078ec0ff */
[----:B------:R-:W-:Y:S02]  /*00e0*/  IMAD R9, R3, 0xc00, R46 ;  /* 0x00000c0003097824 */ /* 0x000fe400078e022e */
[----:B--2---:R-:W-:-:S04]  /*00f0*/  IMAD.WIDE.U32 R2, R46, 0x2, R6 ;  /* 0x000000022e027825 */ /* 0x004fc800078e0006 */
[----:B------:R-:W-:Y:S02]  /*0100*/  IMAD R46, R11, 0xc00, R46 ;  /* 0x00000c000b2e7824 */ /* 0x000fe400078e022e */
[----:B----4-:R-:W-:Y:S01]  /*0110*/  IMAD.WIDE R8, R9, 0x2, R4 ;  /* 0x0000000209087825 */ /* 0x010fe200078e0204 */
[----:B------:R-:W2:Y:S02]  /*0120*/  LDG.E.EL.64 R2, desc[UR6][R2.64] ;  /* 0x0000000602027981 */ /* 0x000ea4000c2e1b00 */
[----:B------:R-:W-:Y:S01]  /*0130*/  IADD3 R13, R46, 0x100, RZ ;  /* 0x000001002e0d7810 */ /* 0x000fe20007ffe0ff */
[----:B------:R-:W-:Y:S02]  /*0140*/  IMAD.WIDE.U32 R6, R47, 0x8, R6 ;  /* 0x000000082f067825 */ /* 0x000fe400078e0006 */
[----:B------:R-:W3:Y:S02]  /*0150*/  LDG.E.EL.64 R8, desc[UR6][R8.64] ;  /* 0x0000000608087981 */ /* 0x000ee4000c2e1b00 */
[--C-:B------:R-:W-:Y:S01]  /*0160*/  IMAD.WIDE R12, R13, 0x2, R4.reuse ;  /* 0x000000020d0c7825 */ /* 0x100fe200078e0204 */
[----:B------:R-:W-:Y:S01]  /*0170*/  IADD3 R17, R46, 0x200, RZ ;  /* 0x000002002e117810 */ /* 0x000fe20007ffe0ff */
[----:B------:R-:W4:Y:S04]  /*0180*/  LDG.E.EL.64 R10, desc[UR6][R6.64+0x200] ;  /* 0x00020006060a7981 */ /* 0x000f28000c2e1b00 */
[----:B------:R-:W5:Y:S01]  /*0190*/  LDG.E.EL.64 R12, desc[UR6][R12.64] ;  /* 0x000000060c0c7981 */ /* 0x000f62000c2e1b00 */
[----:B------:R-:W-:-:S03]  /*01a0*/  IMAD.WIDE R16, R17, 0x2, R4 ;  /* 0x0000000211107825 */ /* 0x000fc600078e0204 */
[----:B------:R-:W5:Y:S04]  /*01b0*/  LDG.E.EL.64 R14, desc[UR6][R6.64+0x400] ;  /* 0x00040006060e7981 */ /* 0x000f68000c2e1b00 */
[----:B------:R-:W5:Y:S01]  /*01c0*/  LDG.E.EL.64 R16, desc[UR6][R16.64] ;  /* 0x0000000610107981 */ /* 0x000f62000c2e1b00 */
[----:B------:R-:W-:-:S03]  /*01d0*/  IADD3 R21, R46, 0x300, RZ ;  /* 0x000003002e157810 */ /* 0x000fc60007ffe0ff */
[----:B------:R-:W5:Y:S02]  /*01e0*/  LDG.E.EL.64 R18, desc[UR6][R6.64+0x600] ;  /* 0x0006000606127981 */ /* 0x000f64000c2e1b00 */
[--C-:B------:R-:W-:Y:S01]  /*01f0*/  IMAD.WIDE R20, R21, 0x2, R4.reuse ;  /* 0x0000000215147825 */ /* 0x100fe200078e0204 */
[----:B------:R-:W-:Y:S01]  /*0200*/  IADD3 R25, R46, 0x400, RZ ;  /* 0x000004002e197810 */ /* 0x000fe20007ffe0ff */
[----:B------:R-:W5:Y:S04]  /*0210*/  LDG.E.EL.64 R22, desc[UR6][R6.64+0x800] ;  /* 0x0008000606167981 */ /* 0x000f68000c2e1b00 */
[----:B------:R-:W5:Y:S01]  /*0220*/  LDG.E.EL.64 R20, desc[UR6][R20.64] ;  /* 0x0000000614147981 */ /* 0x000f62000c2e1b00 */
[----:B------:R-:W-:Y:S01]  /*0230*/  IMAD.WIDE R24, R25, 0x2, R4 ;  /* 0x0000000219187825 */ /* 0x000fe200078e0204 */
[----:B------:R-:W-:-:S02]  /*0240*/  IADD3 R43, R46, 0x600, RZ ;  /* 0x000006002e2b7810 */ /* 0x000fc40007ffe0ff */
[----:B------:R-:W5:Y:S04]  /*0250*/  LDG.E.EL.64 R44, desc[UR6][R6.64+0xc00] ;  /* 0x000c0006062c7981 */ /* 0x000f68000c2e1b00 */
[----:B------:R-:W5:Y:S01]  /*0260*/  LDG.E.EL.64 R24, desc[UR6][R24.64] ;  /* 0x0000000618187981 */ /* 0x000f62000c2e1b00 */
[--C-:B------:R-:W-:Y:S01]  /*0270*/  IMAD.WIDE R42, R43, 0x2, R4.reuse ;  /* 0x000000022b2a7825 */ /* 0x100fe200078e0204 */
[----:B------:R-:W-:Y:S02]  /*0280*/  IADD3 R41, R46, 0x700, RZ ;  /* 0x000007002e297810 */ /* 0x000fe40007ffe0ff */
[----:B------:R-:W5:Y:S04]  /*0290*/  LDG.E.EL.64 R38, desc[UR6][R6.64+0xe00] ;  /* 0x000e000606267981 */ /* 0x000f68000c2e1b00 */
[----:B------:R-:W5:Y:S01]  /*02a0*/  LDG.E.EL.64 R42, desc[UR6][R42.64] ;  /* 0x000000062a2a7981 */ /* 0x000f62000c2e1b00 */
[----:B------:R-:W-:-:S06]  /*02b0*/  IMAD.WIDE R40, R41, 0x2, R4 ;  /* 0x0000000229287825 */ /* 0x000fcc00078e0204 */
[----:B------:R-:W5:Y:S01]  /*02c0*/  LDG.E.EL.64 R40, desc[UR6][R40.64] ;  /* 0x0000000628287981 */ /* 0x000f62000c2e1b00 */
[C---:B--2---:R-:W-:Y:S02]  /*02d0*/  SHF.L.U32 R27, R2.reuse, 0x10, RZ ;  /* 0x00000010021b7819 */ /* 0x044fe400000006ff */
[----:B------:R-:W-:Y:S02]  /*02e0*/  PRMT R2, R2, 0x7632, R2 ;  /* 0x0000763202027816 */ /* 0x000fe40000000002 */
[----:B---3--:R-:W-:Y:S02]  /*02f0*/  SHF.L.U32 R0, R8, 0x10, RZ ;  /* 0x0000001008007819 */ /* 0x008fe400000006ff */
[----:B------:R-:W-:-:S03]  /*0300*/  SHF.L.U32 R29, R3, 0x10, RZ ;  /* 0x00000010031d7819 */ /* 0x000fc600000006ff */
[----:B------:R-:W-:Y:S01]  /*0310*/  FADD R31, R0, R27 ;  /* 0x0000001b001f7221 */ /* 0x000fe20000000000 */
[----:B------:R-:W-:Y:S02]  /*0320*/  SHF.L.U32 R27, R2, 0x10, RZ ;  /* 0x00000010021b7819 */ /* 0x000fe400000006ff */
[----:B----4-:R-:W-:Y:S02]  /*0330*/  SHF.L.U32 R33, R10, 0x10, RZ ;  /* 0x000000100a217819 */ /* 0x010fe400000006ff */
[----:B------:R-:W-:Y:S02]  /*0340*/  SHF.L.U32 R35, R11, 0x10, RZ ;  /* 0x000000100b237819 */ /* 0x000fe400000006ff */
[----:B------:R-:W-:Y:S02]  /*0350*/  SHF.L.U32 R0, R9, 0x10, RZ ;  /* 0x0000001009007819 */ /* 0x000fe400000006ff */
[----:B-----5:R-:W-:Y:S02]  /*0360*/  SHF.L.U32 R2, R12, 0x10, RZ ;  /* 0x000000100c027819 */ /* 0x020fe400000006ff */
[----:B------:R-:W-:-:S02]  /*0370*/  SHF.L.U32 R26, R13, 0x10, RZ ;  /* 0x000000100d1a7819 */ /* 0x000fc400000006ff */
[----:B------:R-:W-:Y:S01]  /*0380*/  PRMT R8, R8, 0x7632, R8 ;  /* 0x0000763208087816 */ /* 0x000fe20000000008 */
[----:B------:R-:W-:Y:S01]  /*0390*/  FADD R29, R0, R29 ;  /* 0x0000001d001d7221 */ /* 0x000fe20000000000 */
[----:B------:R-:W-:Y:S01]  /*03a0*/  FADD R28, R2, R33 ;  /* 0x00000021021c7221 */ /* 0x000fe20000000000 */
[----:B------:R-:W-:Y:S01]  /*03b0*/  FADD R26, R26, R35 ;  /* 0x000000231a1a7221 */ /* 0x000fe20000000000 */
[----:B------:R-:W-:Y:S02]  /*03c0*/  SHF.L.U32 R8, R8, 0x10, RZ ;  /* 0x0000001008087819 */ /* 0x000fe400000006ff */
[----:B------:R-:W-:Y:S01]  /*03d0*/  FADD R0, -R31, R28 ;  /* 0x0000001c1f007221 */ /* 0x000fe20000000100 */
[----:B------:R-:W-:Y:S01]  /*03e0*/  FADD R2, -R29, R26 ;  /* 0x0000001a1d027221 */ /* 0x000fe20000000100 */
[----:B------:R-:W-:Y:S01]  /*03f0*/  SHF.L.U32 R37, R14, 0x10, RZ ;  /* 0x000000100e257819 */ /* 0x000fe200000006ff */
[----:B------:R-:W-:Y:S01]  /*0400*/  FADD R27, R8, R27 ;  /* 0x0000001b081b7221 */ /* 0x000fe20000000000 */
[----:B------:R-:W-:Y:S01]  /*0410*/  SHF.L.U32 R30, R16, 0x10, RZ ;  /* 0x00000010101e7819 */ /* 0x000fe200000006ff */
[----:B------:R-:W-:Y:S01]  /*0420*/  FFMA R31, R0, 0.5, R31 ;  /* 0x3f000000001f7823 */ /* 0x000fe2000000001f */
[----:B------:R-:W-:Y:S01]  /*0430*/  FFMA R8, R2, 0.5, R29 ;  /* 0x3f00000002087823 */ /* 0x000fe2000000001d */
[----:B------:R-:W-:-:S02]  /*0440*/  PRMT R10, R10, 0x7632, R10 ;  /* 0x000076320a0a7816 */ /* 0x000fc4000000000a */
[----:B------:R-:W-:Y:S01]  /*0450*/  PRMT R12, R12, 0x7632, R12 ;  /* 0x000076320c0c7816 */ /* 0x000fe2000000000c */
[----:B------:R-:W-:Y:S01]  /*0460*/  FADD R30, R30, R37 ;  /* 0x000000251e1e7221 */ /* 0x000fe20000000000 */
[--C-:B------:R-:W-:Y:S01]  /*0470*/  FADD R29, R28, -R31.reuse ;  /* 0x8000001f1c1d7221 */ /* 0x100fe20000000000 */
[----:B------:R-:W-:Y:S01]  /*0480*/  FADD R35, R26, -R8 ;  /* 0x800000081a237221 */ /* 0x000fe20000000000 */
[----:B------:R-:W-:Y:S01]  /*0490*/  SHF.L.U32 R33, R10, 0x10, RZ ;  /* 0x000000100a217819 */ /* 0x000fe200000006ff */
[----:B------:R-:W-:Y:S01]  /*04a0*/  FADD R26, -R31, R30 ;  /* 0x0000001e1f1a7221 */ /* 0x000fe20000000100 */
[----:B------:R-:W-:Y:S01]  /*04b0*/  SHF.L.U32 R10, R12, 0x10, RZ ;  /* 0x000000100c0a7819 */ /* 0x000fe200000006ff */
[----:B------:R-:W-:Y:S01]  /*04c0*/  FFMA R29, R0, R29, RZ ;  /* 0x0000001d001d7223 */ /* 0x000fe200000000ff */
[----:B------:R-:W-:Y:S01]  /*04d0*/  FFMA R12, R2, R35, RZ ;  /* 0x00000023020c7223 */ /* 0x000fe200000000ff */
[----:B------:R-:W-:Y:S02]  /*04e0*/  SHF.L.U32 R35, R15, 0x10, RZ ;  /* 0x000000100f237819 */ /* 0x000fe400000006ff */
[----:B------:R-:W-:Y:S01]  /*04f0*/  SHF.L.U32 R0, R17, 0x10, RZ ;  /* 0x0000001011007819 */ /* 0x000fe200000006ff */
[----:B------:R-:W-:Y:S01]  /*0500*/  FFMA R2, R26, 0.3333333432674407959, R31 ;  /* 0x3eaaaaab1a027823 */ /* 0x000fe2000000001f */
[----:B------:R-:W-:-:S02]  /*0510*/  IADD3 R37, R46, 0x500, RZ ;  /* 0x000005002e257810 */ /* 0x000fc40007ffe0ff */
[----:B------:R-:W-:Y:S02]  /*0520*/  PRMT R14, R14, 0x7632, R14 ;  /* 0x000076320e0e7816 */ /* 0x000fe4000000000e */
[----:B------:R-:W-:Y:S01]  /*0530*/  PRMT R16, R16, 0x7632, R16 ;  /* 0x0000763210107816 */ /* 0x000fe20000000010 */
[----:B------:R-:W-:Y:S01]  /*0540*/  FADD R35, R0, R35 ;  /* 0x0000002300237221 */ /* 0x000fe20000000000 */
[----:B------:R-:W-:Y:S01]  /*0550*/  FADD R10, R10, R33 ;  /* 0x000000210a0a7221 */ /* 0x000fe20000000000 */
[----:B------:R-:W-:Y:S01]  /*0560*/  FADD R0, R30, -R2 ;  /* 0x800000021e007221 */ /* 0x000fe20000000000 */
[----:B------:R-:W-:Y:S01]  /*0570*/  SHF.L.U32 R33, R14, 0x10, RZ ;  /* 0x000000100e217819 */ /* 0x000fe200000006ff */
[----:B------:R-:W-:Y:S01]  /*0580*/  IMAD.WIDE R30, R37, 0x2, R4 ;  /* 0x00000002251e7825 */ /* 0x000fe200078e0204 */
[----:B------:R-:W-:-:S05]  /*0590*/  SHF.L.U32 R16, R16, 0x10, RZ ;  /* 0x0000001010107819 */ /* 0x000fca00000006ff */
[----:B------:R-:W-:Y:S01]  /*05a0*/  FADD R16, R16, R33 ;  /* 0x0000002110107221 */ /* 0x000fe20000000000 */
[----:B------:R-:W2:Y:S04]  /*05b0*/  LDG.E.EL.64 R30, desc[UR6][R30.64] ;  /* 0x000000061e1e7981 */ /* 0x000ea8000c2e1b00 */
[----:B------:R-:W3:Y:S01]  /*05c0*/  LDG.E.EL.64 R32, desc[UR6][R6.64+0xa00] ;  /* 0x000a000606207981 */ /* 0x000ee2000c2e1b00 */
[----:B------:R-:W-:Y:S01]  /*05d0*/  FADD R37, -R8, R35 ;  /* 0x0000002308257221 */ /* 0x000fe20000000100 */
[----:B------:R-:W-:Y:S01]  /*05e0*/  FFMA R28, R26, R0, R29 ;  /* 0x000000001a1c7223 */ /* 0x000fe2000000001d */
[----:B------:R-:W-:Y:S02]  /*05f0*/  FADD R0, -R27, R10 ;  /* 0x0000000a1b007221 */ /* 0x000fe40000000100 */
[----:B------:R-:W-:-:S02]  /*0600*/  FFMA R14, R37, 0.3333333432674407959, R8 ;  /* 0x3eaaaaab250e7823 */ /* 0x000fc40000000008 */
[----:B------:R-:W-:Y:S02]  /*0610*/  FFMA R27, R0, 0.5, R27 ;  /* 0x3f000000001b7823 */ /* 0x000fe4000000001b */
[----:B------:R-:W-:Y:S01]  /*0620*/  FADD R35, R35, -R14 ;  /* 0x8000000e23237221 */ /* 0x000fe20000000000 */
[----:B------:R-:W-:Y:S01]  /*0630*/  SHF.L.U32 R34, R20, 0x10, RZ ;  /* 0x0000001014227819 */ /* 0x000fe200000006ff */
[----:B------:R-:W-:Y:S02]  /*0640*/  FADD R26, -R27, R16 ;  /* 0x000000101b1a7221 */ /* 0x000fe40000000100 */
[----:B------:R-:W-:Y:S01]  /*0650*/  FFMA R12, R37, R35, R12 ;  /* 0x00000023250c7223 */ /* 0x000fe2000000000c */
[----:B------:R-:W-:Y:S01]  /*0660*/  SHF.L.U32 R35, R18, 0x10, RZ ;  /* 0x0000001012237819 */ /* 0x000fe200000006ff */
[--C-:B------:R-:W-:Y:S01]  /*0670*/  FADD R29, R10, -R27.reuse ;  /* 0x8000001b0a1d7221 */ /* 0x100fe20000000000 */
[----:B------:R-:W-:-:S03]  /*0680*/  FFMA R8, R26, 0.3333333432674407959, R27 ;  /* 0x3eaaaaab1a087823 */ /* 0x000fc6000000001b */
[----:B------:R-:W-:Y:S01]  /*0690*/  FADD R35, R34, R35 ;  /* 0x0000002322237221 */ /* 0x000fe20000000000 */
[----:B------:R-:W-:Y:S01]  /*06a0*/  FFMA R0, R0, R29, RZ ;  /* 0x0000001d00007223 */ /* 0x000fe200000000ff */
[----:B------:R-:W-:Y:S02]  /*06b0*/  FADD R27, R16, -R8 ;  /* 0x80000008101b7221 */ /* 0x000fe40000000000 */
[----:B------:R-:W-:Y:S01]  /*06c0*/  FADD R37, -R2, R35 ;  /* 0x0000002302257221 */ /* 0x000fe20000000100 */
[----:B------:R-:W-:Y:S01]  /*06d0*/  SHF.L.U32 R10, R21, 0x10, RZ ;  /* 0x00000010150a7819 */ /* 0x000fe200000006ff */
[----:B------:R-:W-:Y:S01]  /*06e0*/  FFMA R0, R26, R27, R0 ;  /* 0x0000001b1a007223 */ /* 0x000fe20000000000 */
[----:B------:R-:W-:Y:S01]  /*06f0*/  SHF.L.U32 R27, R19, 0x10, RZ ;  /* 0x00000010131b7819 */ /* 0x000fe200000006ff */
[----:B------:R-:W-:-:S04]  /*0700*/  FFMA R2, R37, 0.25, R2 ;  /* 0x3e80000025027823 */ /* 0x000fc80000000002 */
[----:B------:R-:W-:Y:S01]  /*0710*/  FADD R35, R35, -R2 ;  /* 0x8000000223237221 */ /* 0x000fe20000000000 */
[----:B------:R-:W-:Y:S01]  /*0720*/  FADD R29, R10, R27 ;  /* 0x0000001b0a1d7221 */ /* 0x000fe20000000000 */
[----:B------:R-:W-:Y:S02]  /*0730*/  PRMT R18, R18, 0x7632, R18 ;  /* 0x0000763212127816 */ /* 0x000fe40000000012 */
[----:B------:R-:W-:Y:S01]  /*0740*/  FFMA R10, R37, R35, R28 ;  /* 0x00000023250a7223 */ /* 0x000fe2000000001c */
[----:B------:R-:W-:Y:S01]  /*0750*/  FADD R35, -R14, R29 ;  /* 0x0000001d0e237221 */ /* 0x000fe20000000100 */
[----:B------:R-:W-:Y:S02]  /*0760*/  PRMT R20, R20, 0x7632, R20 ;  /* 0x0000763214147816 */ /* 0x000fe40000000014 */
[----:B------:R-:W-:Y:S01]  /*0770*/  SHF.L.U32 R27, R18, 0x10, RZ ;  /* 0x00000010121b7819 */ /* 0x000fe200000006ff */
[----:B------:R-:W-:Y:S01]  /*0780*/  FFMA R14, R35, 0.25, R14 ;  /* 0x3e800000230e7823 */ /* 0x000fe2000000000e */
[----:B------:R-:W-:-:S03]  /*0790*/  SHF.L.U32 R20, R20, 0x10, RZ ;  /* 0x0000001014147819 */ /* 0x000fc600000006ff */
[----:B------:R-:W-:Y:S02]  /*07a0*/  FADD R29, R29, -R14 ;  /* 0x8000000e1d1d7221 */ /* 0x000fe40000000000 */
[----:B------:R-:W-:Y:S02]  /*07b0*/  FADD R27, R20, R27 ;  /* 0x0000001b141b7221 */ /* 0x000fe40000000000 */
[----:B------:R-:W-:Y:S02]  /*07c0*/  FFMA R35, R35, R29, R12 ;  /* 0x0000001d23237223 */ /* 0x000fe4000000000c */
[----:B------:R-:W-:Y:S01]  /*07d0*/  FADD R29, -R8, R27 ;  /* 0x0000001b081d7221 */ /* 0x000fe20000000100 */
[----:B------:R-:W-:Y:S02]  /*07e0*/  SHF.L.U32 R37, R22, 0x10, RZ ;  /* 0x0000001016257819 */ /* 0x000fe400000006ff */
[----:B------:R-:W-:Y:S01]  /*07f0*/  SHF.L.U32 R12, R24, 0x10, RZ ;  /* 0x00000010180c7819 */ /* 0x000fe200000006ff */
[----:B------:R-:W-:-:S04]  /*0800*/  FFMA R8, R29, 0.25, R8 ;  /* 0x3e8000001d087823 */ /* 0x000fc80000000008 */
[----:B------:R-:W-:Y:S01]  /*0810*/  FADD R27, R27, -R8 ;  /* 0x800000081b1b7221 */ /* 0x000fe20000000000 */
[----:B------:R-:W-:-:S03]  /*0820*/  FADD R37, R12, R37 ;  /* 0x000000250c257221 */ /* 0x000fc60000000000 */
[----:B------:R-:W-:Y:S01]  /*0830*/  FFMA R0, R29, R27, R0 ;  /* 0x0000001b1d007223 */ /* 0x000fe20000000000 */
[----:B------:R-:W-:Y:S01]  /*0840*/  FADD R29, -R2, R37 ;  /* 0x00000025021d7221 */ /* 0x000fe20000000100 */
[----:B------:R-:W-:Y:S02]  /*0850*/  SHF.L.U32 R27, R23, 0x10, RZ ;  /* 0x00000010171b7819 */ /* 0x000fe400000006ff */
[----:B------:R-:W-:Y:S01]  /*0860*/  SHF.L.U32 R12, R25, 0x10, RZ ;  /* 0x00000010190c7819 */ /* 0x000fe200000006ff */
[----:B------:R-:W-:-:S04]  /*0870*/  FFMA R2, R29, 0.20000000298023223877, R2 ;  /* 0x3e4ccccd1d027823 */ /* 0x000fc80000000002 */
[----:B------:R-:W-:Y:S01]  /*0880*/  FADD R37, R37, -R2 ;  /* 0x8000000225257221 */ /* 0x000fe20000000000 */
[----:B------:R-:W-:-:S03]  /*0890*/  FADD R27, R12, R27 ;  /* 0x0000001b0c1b7221 */ /* 0x000fc60000000000 */
[----:B------:R-:W-:Y:S01]  /*08a0*/  FFMA R12, R29, R37, R10 ;  /* 0x000000251d0c7223 */ /* 0x000fe2000000000a */
[----:B------:R-:W-:Y:S01]  /*08b0*/  FADD R29, -R14, R27 ;  /* 0x0000001b0e1d7221 */ /* 0x000fe20000000100 */
[----:B------:R-:W-:Y:S02]  /*08c0*/  PRMT R22, R22, 0x7632, R22 ;  /* 0x0000763216167816 */ /* 0x000fe40000000016 */
[----:B------:R-:W-:Y:S01]  /*08d0*/  PRMT R24, R24, 0x7632, R24 ;  /* 0x0000763218187816 */ /* 0x000fe20000000018 */
[----:B------:R-:W-:-:S03]  /*08e0*/  FFMA R14, R29, 0.20000000298023223877, R14 ;  /* 0x3e4ccccd1d0e7823 */ /* 0x000fc6000000000e */
[----:B------:R-:W-:Y:S01]  /*08f0*/  SHF.L.U32 R24, R24, 0x10, RZ ;  /* 0x0000001018187819 */ /* 0x000fe200000006ff */
[----:B------:R-:W-:Y:S01]  /*0900*/  FADD R10, R27, -R14 ;  /* 0x8000000e1b0a7221 */ /* 0x000fe20000000000 */
[----:B------:R-:W-:-:S05]  /*0910*/  SHF.L.U32 R27, R22, 0x10, RZ ;  /* 0x00000010161b7819 */ /* 0x000fca00000006ff */
[----:B------:R-:W-:Y:S01]  /*0920*/  FADD R27, R24, R27 ;  /* 0x0000001b181b7221 */ /* 0x000fe20000000000 */
[----:B------:R-:W-:-:S03]  /*0930*/  FFMA R10, R29, R10, R35 ;  /* 0x0000000a1d0a7223 */ /* 0x000fc60000000023 */
[----:B------:R-:W-:-:S04]  /*0940*/  FADD R29, -R8, R27 ;  /* 0x0000001b081d7221 */ /* 0x000fc80000000100 */
[----:B------:R-:W-:-:S04]  /*0950*/  FFMA R8, R29, 0.20000000298023223877, R8 ;  /* 0x3e4ccccd1d087823 */ /* 0x000fc80000000008 */
[----:B------:R-:W-:-:S04]  /*0960*/  FADD R27, R27, -R8 ;  /* 0x800000081b1b7221 */ /* 0x000fc80000000000 */
[----:B------:R-:W-:Y:S01]  /*0970*/  FFMA R0, R29, R27, R0 ;  /* 0x0000001b1d007223 */ /* 0x000fe20000000000 */
[----:B--2---:R-:W-:Y:S02]  /*0980*/  SHF.L.U32 R16, R30, 0x10, RZ ;  /* 0x000000101e107819 */ /* 0x004fe400000006ff */
[----:B---3--:R-:W-:-:S05]  /*0990*/  SHF.L.U32 R27, R32, 0x10, RZ ;  /* 0x00000010201b7819 */ /* 0x008fca00000006ff */
[----:B------:R-:W-:-:S04]  /*09a0*/  FADD R27, R16, R27 ;  /* 0x0000001b101b7221 */ /* 0x000fc80000000000 */
[----:B------:R-:W-:-:S04]  /*09b0*/  FADD R29, -R2, R27 ;  /* 0x0000001b021d7221 */ /* 0x000fc80000000100 */
[----:B------:R-:W-:-:S04]  /*09c0*/  FFMA R2, R29, 0.16666667163372039795, R2 ;  /* 0x3e2aaaab1d027823 */ /* 0x000fc80000000002 */
[----:B------:R-:W-:Y:S01]  /*09d0*/  FADD R27, R27, -R2 ;  /* 0x800000021b1b7221 */ /* 0x000fe20000000000 */
[----:B------:R-:W-:-:S03]  /*09e0*/  SHF.L.U32 R16, R31, 0x10, RZ ;  /* 0x000000101f107819 */ /* 0x000fc600000006ff */
[----:B------:R-:W-:Y:S01]  /*09f0*/  FFMA R12, R29, R27, R12 ;  /* 0x0000001b1d0c7223 */ /* 0x000fe2000000000c */
[----:B------:R-:W-:-:S05]  /*0a00*/  SHF.L.U32 R27, R33, 0x10, RZ ;  /* 0x00000010211b7819 */ /* 0x000fca00000006ff */
[----:B------:R-:W-:Y:S01]  /*0a10*/  FADD R29, R16, R27 ;  /* 0x0000001b101d7221 */ /* 0x000fe20000000000 */
[----:B------:R-:W-:Y:S02]  /*0a20*/  PRMT R32, R32, 0x7632, R32 ;  /* 0x0000763220207816 */ /* 0x000fe40000000020 */
[----:B------:R-:W-:Y:S01]  /*0a30*/  PRMT R30, R30, 0x7632, R30 ;  /* 0x000076321e1e7816 */ /* 0x000fe2000000001e */
[----:B------:R-:W-:Y:S01]  /*0a40*/  FADD R35, -R14, R29 ;  /* 0x0000001d0e237221 */ /* 0x000fe20000000100 */
[----:B------:R-:W-:Y:S02]  /*0a50*/  SHF.L.U32 R27, R32, 0x10, RZ ;  /* 0x00000010201b7819 */ /* 0x000fe400000006ff */
[----:B------:R-:W-:Y:S01]  /*0a60*/  SHF.L.U32 R30, R30, 0x10, RZ ;  /* 0x000000101e1e7819 */ /* 0x000fe200000006ff */
[----:B------:R-:W-:-:S04]  /*0a70*/  FFMA R14, R35, 0.16666667163372039795, R14 ;  /* 0x3e2aaaab230e7823 */ /* 0x000fc8000000000e */
[----:B------:R-:W-:Y:S01]  /*0a80*/  FADD R29, R29, -R14 ;  /* 0x8000000e1d1d7221 */ /* 0x000fe20000000000 */
[----:B------:R-:W-:-:S03]  /*0a90*/  FADD R27, R30, R27 ;  /* 0x0000001b1e1b7221 */ /* 0x000fc60000000000 */
[----:B------:R-:W-:Y:S01]  /*0aa0*/  FFMA R10, R35, R29, R10 ;  /* 0x0000001d230a7223 */ /* 0x000fe2000000000a */
[----:B------:R-:W-:Y:S01]  /*0ab0*/  FADD R29, -R8, R27 ;  /* 0x0000001b081d7221 */ /* 0x000fe20000000100 */
[----:B------:R-:W-:Y:S02]  /*0ac0*/  SHF.L.U32 R35, R44, 0x10, RZ ;  /* 0x000000102c237819 */ /* 0x000fe400000006ff */
[----:B------:R-:W-:Y:S01]  /*0ad0*/  SHF.L.U32 R16, R42, 0x10, RZ ;  /* 0x000000102a107819 */ /* 0x000fe200000006ff */
[----:B------:R-:W-:-:S04]  /*0ae0*/  FFMA R8, R29, 0.16666667163372039795, R8 ;  /* 0x3e2aaaab1d087823 */ /* 0x000fc80000000008 */
[----:B------:R-:W-:Y:S01]  /*0af0*/  FADD R27, R27, -R8 ;  /* 0x800000081b1b7221 */ /* 0x000fe20000000000 */
[----:B------:R-:W-:-:S03]  /*0b00*/  FADD R35, R16, R35 ;  /* 0x0000002310237221 */ /* 0x000fc60000000000 */
[----:B------:R-:W-:Y:S01]  /*0b10*/  FFMA R0, R29, R27, R0 ;  /* 0x0000001b1d007223 */ /* 0x000fe20000000000 */
[----:B------:R-:W-:-:S04]  /*0b20*/  FADD R27, -R2, R35 ;  /* 0x00000023021b7221 */ /* 0x000fc80000000100 */
[----:B------:R-:W-:-:S04]  /*0b30*/  FFMA R2, R27, 0.14285714924335479736, R2 ;  /* 0x3e1249251b027823 */ /* 0x000fc80000000002 */
[----:B------:R-:W-:Y:S01]  /*0b40*/  FADD R35, R35, -R2 ;  /* 0x8000000223237221 */ /* 0x000fe20000000000 */
[----:B------:R-:W-:-:S03]  /*0b50*/  SHF.L.U32 R16, R43, 0x10, RZ ;  /* 0x000000102b107819 */ /* 0x000fc600000006ff */
[----:B------:R-:W-:Y:S01]  /*0b60*/  FFMA R12, R27, R35, R12 ;  /* 0x000000231b0c7223 */ /* 0x000fe2000000000c */
[----:B------:R-:W-:Y:S02]  /*0b70*/  SHF.L.U32 R27, R45, 0x10, RZ ;  /* 0x000000102d1b7819 */ /* 0x000fe400000006ff */
[----:B------:R-:W-:Y:S02]  /*0b80*/  PRMT R44, R44, 0x7632, R44 ;  /* 0x000076322c2c7816 */ /* 0x000fe4000000002c */
[----:B------:R-:W-:Y:S01]  /*0b90*/  PRMT R42, R42, 0x7632, R42 ;  /* 0x000076322a2a7816 */ /* 0x000fe2000000002a */
[----:B------:R-:W-:Y:S01]  /*0ba0*/  FADD R29, R16, R27 ;  /* 0x0000001b101d7221 */ /* 0x000fe20000000000 */
[----:B------:R-:W-:Y:S02]  /*0bb0*/  SHF.L.U32 R27, R44, 0x10, RZ ;  /* 0x000000102c1b7819 */ /* 0x000fe400000006ff */
[----:B------:R-:W-:Y:S01]  /*0bc0*/  SHF.L.U32 R42, R42, 0x10, RZ ;  /* 0x000000102a2a7819 */ /* 0x000fe200000006ff */
[----:B------:R-:W-:-:S04]  /*0bd0*/  FADD R35, -R14, R29 ;  /* 0x0000001d0e237221 */ /* 0x000fc80000000100 */
[----:B------:R-:W-:Y:S01]  /*0be0*/  FFMA R14, R35, 0.14285714924335479736, R14 ;  /* 0x3e124925230e7823 */ /* 0x000fe2000000000e */
[----:B------:R-:W-:-:S03]  /*0bf0*/  FADD R27, R42, R27 ;  /* 0x0000001b2a1b7221 */ /* 0x000fc60000000000 */
[----:B------:R-:W-:Y:S01]  /*0c00*/  FADD R16, R29, -R14 ;  /* 0x8000000e1d107221 */ /* 0x000fe20000000000 */
[----:B------:R-:W-:-:S03]  /*0c10*/  FADD R29, -R8, R27 ;  /* 0x0000001b081d7221 */ /* 0x000fc60000000100 */
[----:B------:R-:W-:Y:S01]  /*0c20*/  FFMA R16, R35, R16, R10 ;  /* 0x0000001023107223 */ /* 0x000fe2000000000a */
[----:B------:R-:W-:Y:S01]  /*0c30*/  FFMA R8, R29, 0.14285714924335479736, R8 ;  /* 0x3e1249251d087823 */ /* 0x000fe20000000008 */
[----:B------:R-:W-:Y:S02]  /*0c40*/  SHF.L.U32 R35, R38, 0x10, RZ ;  /* 0x0000001026237819 */ /* 0x000fe400000006ff */
[----:B------:R-:W-:Y:S01]  /*0c50*/  SHF.L.U32 R10, R40, 0x10, RZ ;  /* 0x00000010280a7819 */ /* 0x000fe200000006ff */
[----:B------:R-:W-:-:S04]  /*0c60*/  FADD R27, R27, -R8 ;  /* 0x800000081b1b7221 */ /* 0x000fc80000000000 */
[----:B------:R-:W-:Y:S01]  /*0c70*/  FADD R35, R10, R35 ;  /* 0x000000230a237221 */ /* 0x000fe20000000000 */
[----:B------:R-:W-:Y:S01]  /*0c80*/  FFMA R0, R29, R27, R0 ;  /* 0x0000001b1d007223 */ /* 0x000fe20000000000 */
[----:B------:R-:W-:Y:S01]  /*0c90*/  IADD3 R29, R46, 0x800, RZ ;  /* 0x000008002e1d7810 */ /* 0x000fe20007ffe0ff */
[----:B------:R-:W2:Y:S01]  /*0ca0*/  LDG.E.EL.64 R26, desc[UR6][R6.64+0x1000] ;  /* 0x00100006061a7981 */ /* 0x000ea2000c2e1b00 */
[----:B------:R-:W-:-:S03]  /*0cb0*/  FADD R37, -R2, R35 ;  /* 0x0000002302257221 */ /* 0x000fc60000000100 */
[----:B------:R-:W-:-:S04]  /*0cc0*/  IMAD.WIDE R28, R29, 0x2, R4 ;  /* 0x000000021d1c7825 */ /* 0x000fc800078e0204 */
[----:B------:R-:W-:-:S04]  /*0cd0*/  FFMA R2, R37, 0.125, R2 ;  /* 0x3e00000025027823 */ /* 0x000fc80000000002 */
[----:B------:R-:W-:Y:S01]  /*0ce0*/  FADD R35, R35, -R2 ;  /* 0x8000000223237221 */ /* 0x000fe20000000000 */
[----:B------:R-:W3:Y:S01]  /*0cf0*/  LDG.E.EL.64 R28, desc[UR6][R28.64] ;  /* 0x000000061c1c7981 */ /* 0x000ee2000c2e1b00 */
[----:B------:R-:W-:Y:S02]  /*0d00*/  SHF.L.U32 R10, R41, 0x10, RZ ;  /* 0x00000010290a7819 */ /* 0x000fe400000006ff */
        /* <DEDUP_REMOVED lines=8> */
[----:B------:R-:W-:-:S04]  /*0d90*/  FFMA R14, R55, 0.125, R14 ;  /* 0x3e000000370e7823 */ /* 0x000fc8000000000e */
[----:B------:R-:W-:Y:S01]  /*0da0*/  FADD R37, R37, -R14 ;  /* 0x8000000e25257221 */ /* 0x000fe20000000000 */
[----:B------:R-:W-:-:S03]  /*0db0*/  FADD R35, R40, R35 ;  /* 0x0000002328237221 */ /* 0x000fc60000000000 */
[----:B------:R-:W-:Y:S01]  /*0dc0*/  FFMA R16, R55, R37, R16 ;  /* 0x0000002537107223 */ /* 0x000fe20000000010 */
[----:B------:R-:W-:-:S04]  /*0dd0*/  FADD R37, -R8, R35 ;  /* 0x0000002308257221 */ /* 0x000fc80000000100 */
[----:B------:R-:W-:Y:S01]  /*0de0*/  FFMA R8, R37, 0.125, R8 ;  /* 0x3e00000025087823 */ /* 0x000fe20000000008 */
[----:B------:R-:W-:-:S03]  /*0df0*/  IADD3 R55, R46, 0x900, RZ ;  /* 0x000009002e377810 */ /* 0x000fc60007ffe0ff */
[----:B------:R-:W-:-:S04]  /*0e00*/  FADD R35, R35, -R8 ;  /* 0x8000000823237221 */ /* 0x000fc80000000000 */
[----:B------:R-:W-:Y:S01]  /*0e10*/  FFMA R0, R37, R35, R0 ;  /* 0x0000002325007223 */ /* 0x000fe20000000000 */
[----:B------:R-:W-:Y:S01]  /*0e20*/  IMAD.WIDE R34, R55, 0x2, R4 ;  /* 0x0000000237227825 */ /* 0x000fe200078e0204 */
[----:B------:R-:W4:Y:S05]  /*0e30*/  LDG.E.EL.64 R36, desc[UR6][R6.64+0x1200] ;  /* 0x0012000606247981 */ /* 0x000f2a000c2e1b00 */
[----:B------:R-:W5:Y:S01]  /*0e40*/  LDG.E.EL.64 R34, desc[UR6][R34.64] ;  /* 0x0000000622227981 */ /* 0x000f62000c2e1b00 */
[----:B------:R-:W-:Y:S02]  /*0e50*/  PRMT R9, R9, 0x7632, R9 ;  /* 0x0000763209097816 */ /* 0x000fe40000000009 */
[----:B------:R-:W-:-:S02]  /*0e60*/  PRMT R3, R3, 0x7632, R3 ;  /* 0x0000763203037816 */ /* 0x000fc40000000003 */
[----:B------:R-:W-:Y:S02]  /*0e70*/  PRMT R11, R11, 0x7632, R11 ;  /* 0x000076320b0b7816 */ /* 0x000fe4000000000b */
[----:B------:R-:W-:Y:S02]  /*0e80*/  PRMT R13, R13, 0x7632, R13 ;  /* 0x000076320d0d7816 */ /* 0x000fe4000000000d */
[----:B------:R-:W-:Y:S02]  /*0e90*/  SHF.L.U32 R3, R3, 0x10, RZ ;  /* 0x0000001003037819 */ /* 0x000fe400000006ff */
[----:B------:R-:W-:Y:S02]  /*0ea0*/  SHF.L.U32 R13, R13, 0x10, RZ ;  /* 0x000000100d0d7819 */ /* 0x000fe400000006ff */
[----:B------:R-:W-:Y:S02]  /*0eb0*/  PRMT R17, R17, 0x7632, R17 ;  /* 0x0000763211117816 */ /* 0x000fe40000000011 */
[----:B------:R-:W-:-:S02]  /*0ec0*/  PRMT R15, R15, 0x7632, R15 ;  /* 0x000076320f0f7816 */ /* 0x000fc4000000000f */
[----:B------:R-:W-:Y:S02]  /*0ed0*/  SHF.L.U32 R17, R17, 0x10, RZ ;  /* 0x0000001011117819 */ /* 0x000fe400000006ff */
[----:B------:R-:W-:Y:S02]  /*0ee0*/  PRMT R21, R21, 0x7632, R21 ;  /* 0x0000763215157816 */ /* 0x000fe40000000015 */
[----:B------:R-:W-:Y:S02]  /*0ef0*/  PRMT R19, R19, 0x7632, R19 ;  /* 0x0000763213137816 */ /* 0x000fe40000000013 */
[----:B------:R-:W-:Y:S02]  /*0f00*/  PRMT R23, R23, 0x7632, R23 ;  /* 0x0000763217177816 */ /* 0x000fe40000000017 */
[----:B------:R-:W-:Y:S02]  /*0f10*/  PRMT R25, R25, 0x7632, R25 ;  /* 0x0000763219197816 */ /* 0x000fe40000000019 */
[----:B------:R-:W-:-:S02]  /*0f20*/  PRMT R33, R33, 0x7632, R33 ;  /* 0x0000763221217816 */ /* 0x000fc40000000021 */
[----:B------:R-:W-:Y:S02]  /*0f30*/  PRMT R31, R31, 0x7632, R31 ;  /* 0x000076321f1f7816 */ /* 0x000fe4000000001f */
[----:B--2---:R-:W-:Y:S02]  /*0f40*/  SHF.L.U32 R55, R26, 0x10, RZ ;  /* 0x000000101a377819 */ /* 0x004fe400000006ff */
[----:B---3--:R-:W-:-:S05]  /*0f50*/  SHF.L.U32 R10, R28, 0x10, RZ ;  /* 0x000000101c0a7819 */ /* 0x008fca00000006ff */
[----:B------:R-:W-:-:S04]  /*0f60*/  FADD R55, R10, R55 ;  /* 0x000000370a377221 */ /* 0x000fc80000000000 */
[----:B------:R-:W-:-:S04]  /*0f70*/  FADD R57, -R2, R55 ;  /* 0x0000003702397221 */ /* 0x000fc80000000100 */
[----:B------:R-:W-:Y:S01]  /*0f80*/  FFMA R2, R57, 0.11111111193895339966, R2 ;  /* 0x3de38e3939027823 */ /* 0x000fe20000000002 */
[----:B------:R-:W-:Y:S02]  /*0f90*/  PRMT R26, R26, 0x7632, R26 ;  /* 0x000076321a1a7816 */ /* 0x000fe4000000001a */
[----:B------:R-:W-:Y:S01]  /*0fa0*/  PRMT R28, R28, 0x7632, R28 ;  /* 0x000076321c1c7816 */ /* 0x000fe2000000001c */
[----:B------:R-:W-:-:S03]  /*0fb0*/  FADD R55, R55, -R2 ;  /* 0x8000000237377221 */ /* 0x000fc60000000000 */
[----:B------:R-:W-:Y:S01]  /*0fc0*/  SHF.L.U32 R28, R28, 0x10, RZ ;  /* 0x000000101c1c7819 */ /* 0x000fe200000006ff */
[----:B------:R-:W-:Y:S01]  /*0fd0*/  FFMA R12, R57, R55, R12 ;  /* 0x00000037390c7223 */ /* 0x000fe2000000000c */
[----:B------:R-:W-:-:S05]  /*0fe0*/  SHF.L.U32 R55, R26, 0x10, RZ ;  /* 0x000000101a377819 */ /* 0x000fca00000006ff */
[----:B------:R-:W-:-:S04]  /*0ff0*/  FADD R55, R28, R55 ;  /* 0x000000371c377221 */ /* 0x000fc80000000000 */
[----:B------:R-:W-:-:S04]  /*1000*/  FADD R57, -R8, R55 ;  /* 0x0000003708397221 */ /* 0x000fc80000000100 */
[----:B------:R-:W-:-:S04]  /*1010*/  FFMA R20, R57, 0.11111111193895339966, R8 ;  /* 0x3de38e3939147823 */ /* 0x000fc80000000008 */
[----:B------:R-:W-:-:S04]  /*1020*/  FADD R55, R55, -R20 ;  /* 0x8000001437377221 */ /* 0x000fc80000000000 */
[----:B------:R-:W-:Y:S01]  /*1030*/  FFMA R24, R57, R55, R0 ;  /* 0x0000003739187223 */ /* 0x000fe20000000000 */
[----:B----4-:R-:W-:Y:S02]  /*1040*/  SHF.L.U32 R55, R36, 0x10, RZ ;  /* 0x0000001024377819 */ /* 0x010fe400000006ff */
[----:B-----5:R-:W-:-:S05]  /*1050*/  SHF.L.U32 R0, R34, 0x10, RZ ;  /* 0x0000001022007819 */ /* 0x020fca00000006ff */
[----:B------:R-:W-:Y:S01]  /*1060*/  FADD R55, R0, R55 ;  /* 0x0000003700377221 */ /* 0x000fe20000000000 */
[----:B------:R-:W-:-:S03]  /*1070*/  SHF.L.U32 R0, R9, 0x10, RZ ;  /* 0x0000001009007819 */ /* 0x000fc600000006ff */
[----:B------:R-:W-:Y:S01]  /*1080*/  FADD R57, -R2, R55 ;  /* 0x0000003702397221 */ /* 0x000fe20000000100 */
[----:B------:R-:W-:-:S03]  /*1090*/  IADD3 R9, R46, 0xa00, RZ ;  /* 0x00000a002e097810 */ /* 0x000fc60007ffe0ff */
[----:B------:R-:W-:Y:S01]  /*10a0*/  FFMA R22, R57, 0.10000000149011611938, R2 ;  /* 0x3dcccccd39167823 */ /* 0x000fe20000000002 */
[----:B------:R-:W-:Y:S01]  /*10b0*/  SHF.L.U32 R2, R11, 0x10, RZ ;  /* 0x000000100b027819 */ /* 0x000fe200000006ff */
[----:B------:R-:W-:-:S04]  /*10c0*/  IMAD.WIDE R8, R9, 0x2, R4 ;  /* 0x0000000209087825 */ /* 0x000fc800078e0204 */
[----:B------:R-:W-:Y:S01]  /*10d0*/  FADD R55, R55, -R22 ;  /* 0x8000001637377221 */ /* 0x000fe20000000000 */
[----:B------:R-:W-:-:S03]  /*10e0*/  FADD R0, R0, R3 ;  /* 0x0000000300007221 */ /* 0x000fc60000000000 */
[----:B------:R-:W-:Y:S01]  /*10f0*/  FFMA R18, R57, R55, R12 ;  /* 0x0000003739127223 */ /* 0x000fe2000000000c */
[----:B------:R-:W-:Y:S01]  /*1100*/  FADD R55, R13, R2 ;  /* 0x000000020d377221 */ /* 0x000fe20000000000 */
[----:B------:R-:W2:Y:S04]  /*1110*/  LDG.E.EL.64 R8, desc[UR6][R8.64] ;  /* 0x0000000608087981 */ /* 0x000ea8000c2e1b00 */
[----:B------:R-:W3:Y:S01]  /*1120*/  LDG.E.EL.64 R2, desc[UR6][R6.64+0x1400] ;  /* 0x0014000606027981 */ /* 0x000ee2000c2e1b00 */
[----:B------:R-:W-:Y:S02]  /*1130*/  SHF.L.U32 R10, R15, 0x10, RZ ;  /* 0x000000100f0a7819 */ /* 0x000fe400000006ff */
[----:B------:R-:W-:Y:S02]  /*1140*/  SHF.L.U32 R15, R21, 0x10, RZ ;  /* 0x00000010150f7819 */ /* 0x000fe400000006ff */
[----:B------:R-:W-:Y:S01]  /*1150*/  SHF.L.U32 R12, R19, 0x10, RZ ;  /* 0x00000010130c7819 */ /* 0x000fe200000006ff */
[----:B------:R-:W-:Y:S01]  /*1160*/  FADD R17, R17, R10 ;  /* 0x0000000a11117221 */ /* 0x000fe20000000000 */
[----:B------:R-:W-:-:S02]  /*1170*/  SHF.L.U32 R10, R23, 0x10, RZ ;  /* 0x00000010170a7819 */ /* 0x000fc400000006ff */
[----:B------:R-:W-:Y:S02]  /*1180*/  SHF.L.U32 R21, R25, 0x10, RZ ;  /* 0x0000001019157819 */ /* 0x000fe400000006ff */
[----:B------:R-:W-:Y:S01]  /*1190*/  IADD3 R13, R46, 0xb00, RZ ;  /* 0x00000b002e0d7810 */ /* 0x000fe20007ffe0ff */
[----:B------:R-:W-:Y:S01]  /*11a0*/  FADD R15, R15, R12 ;  /* 0x0000000c0f0f7221 */ /* 0x000fe20000000000 */
[----:B------:R-:W-:Y:S01]  /*11b0*/  SHF.L.U32 R19, R31, 0x10, RZ ;  /* 0x000000101f137819 */ /* 0x000fe200000006ff */
[----:B------:R-:W-:Y:S01]  /*11c0*/  FADD R21, R21, R10 ;  /* 0x0000000a15157221 */ /* 0x000fe20000000000 */
[----:B------:R-:W-:Y:S01]  /*11d0*/  SHF.L.U32 R10, R33, 0x10, RZ ;  /* 0x00000010210a7819 */ /* 0x000fe200000006ff */
[----:B------:R-:W-:-:S04]  /*11e0*/  IMAD.WIDE R12, R13, 0x2, R4 ;  /* 0x000000020d0c7825 */ /* 0x000fc800078e0204 */
[----:B------:R-:W-:Y:S02]  /*11f0*/  FADD R19, R19, R10 ;  /* 0x0000000a13137221 */ /* 0x000fe40000000000 */
[----:B------:R-:W4:Y:S04]  /*1200*/  LDG.E.EL.64 R10, desc[UR6][R6.64+0x1600] ;  /* 0x00160006060a7981 */ /* 0x000f28000c2e1b00 */
[----:B------:R-:W5:Y:S01]  /*1210*/  LDG.E.EL.64 R12, desc[UR6][R12.64] ;  /* 0x000000060c0c7981 */ /* 0x000f62000c2e1b00 */
[----:B------:R-:W-:Y:S02]  /*1220*/  PRMT R45, R45, 0x7632, R45 ;  /* 0x000076322d2d7816 */ /* 0x000fe4000000002d */
[----:B------:R-:W-:Y:S02]  /*1230*/  PRMT R43, R43, 0x7632, R43 ;  /* 0x000076322b2b7816 */ /* 0x000fe4000000002b */
[----:B------:R-:W-:-:S02]  /*1240*/  SHF.L.U32 R26, R45, 0x10, RZ ;  /* 0x000000102d1a7819 */ /* 0x000fc400000006ff */
[----:B------:R-:W-:Y:S02]  /*1250*/  SHF.L.U32 R25, R43, 0x10, RZ ;  /* 0x000000102b197819 */ /* 0x000fe400000006ff */
[----:B------:R-:W-:-:S03]  /*1260*/  SHF.L.U32 R31, R29, 0x10, RZ ;  /* 0x000000101d1f7819 */ /* 0x000fc600000006ff */
[----:B------:R-:W-:Y:S01]  /*1270*/  FADD R25, R25, R26 ;  /* 0x0000001a19197221 */ /* 0x000fe20000000000 */
[----:B------:R-:W-:Y:S01]  /*1280*/  SHF.L.U32 R26, R27, 0x10, RZ ;  /* 0x000000101b1a7819 */ /* 0x000fe200000006ff */
[----:B------:R-:W-:-:S04]  /*1290*/  FADD R33, -R0, R55 ;  /* 0x0000003700217221 */ /* 0x000fc80000000100 */
[----:B------:R-:W-:Y:S01]  /*12a0*/  FADD R31, R31, R26 ;  /* 0x0000001a1f1f7221 */ /* 0x000fe20000000000 */
[----:B------:R-:W-:-:S04]  /*12b0*/  FFMA R26, R33, 0.5, R0 ;  /* 0x3f000000211a7823 */ /* 0x000fc80000000000 */
[----:B------:R-:W-:-:S04]  /*12c0*/  FADD R0, R55, -R26 ;  /* 0x8000001a37007221 */ /* 0x000fc80000000000 */
[----:B------:R-:W-:Y:S01]  /*12d0*/  FFMA R0, R33, R0, RZ ;  /* 0x0000000021007223 */ /* 0x000fe200000000ff */
[----:B------:R-:W-:-:S04]  /*12e0*/  FADD R33, -R26, R17 ;  /* 0x000000111a217221 */ /* 0x000fc80000000100 */
[----:B------:R-:W-:-:S04]  /*12f0*/  FFMA R26, R33, 0.3333333432674407959, R26 ;  /* 0x3eaaaaab211a7823 */ /* 0x000fc8000000001a */
[----:B------:R-:W-:-:S04]  /*1300*/  FADD R17, R17, -R26 ;  /* 0x8000001a11117221 */ /* 0x000fc80000000000 */
[----:B------:R-:W-:Y:S01]  /*1310*/  FFMA R0, R33, R17, R0 ;  /* 0x0000001121007223 */ /* 0x000fe20000000000 */
[----:B------:R-:W-:-:S04]  /*1320*/  FADD R17, -R26, R15 ;  /* 0x0000000f1a117221 */ /* 0x000fc80000000100 */
[----:B------:R-:W-:-:S04]  /*1330*/  FFMA R26, R17, 0.25, R26 ;  /* 0x3e800000111a7823 */ /* 0x000fc8000000001a */
[----:B------:R-:W-:-:S04]  /*1340*/  FADD R15, R15, -R26 ;  /* 0x8000001a0f0f7221 */ /* 0x000fc80000000000 */
[----:B------:R-:W-:Y:S01]  /*1350*/  FFMA R0, R17, R15, R0 ;  /* 0x0000000f11007223 */ /* 0x000fe20000000000 */
[----:B------:R-:W-:-:S04]  /*1360*/  FADD R15, -R26, R21 ;  /* 0x000000151a0f7221 */ /* 0x000fc80000000100 */
[----:B------:R-:W-:-:S04]  /*1370*/  FFMA R26, R15, 0.20000000298023223877, R26 ;  /* 0x3e4ccccd0f1a7823 */ /* 0x000fc8000000001a */
[----:B------:R-:W-:-:S04]  /*1380*/  FADD R21, R21, -R26 ;  /* 0x8000001a15157221 */ /* 0x000fc80000000000 */
[----:B------:R-:W-:Y:S01]  /*1390*/  FFMA R0, R15, R21, R0 ;  /* 0x000000150f007223 */ /* 0x000fe20000000000 */
[----:B------:R-:W-:Y:S01]  /*13a0*/  FADD R15, -R26, R19 ;  /* 0x000000131a0f7221 */ /* 0x000fe20000000100 */
[----:B------:R-:W-:-:S03]  /*13b0*/  PRMT R36, R36, 0x7632, R36 ;  /* 0x0000763224247816 */ /* 0x000fc60000000024 */
[----:B------:R-:W-:Y:S01]  /*13c0*/  FFMA R26, R15, 0.16666667163372039795, R26 ;  /* 0x3e2aaaab0f1a7823 */ /* 0x000fe2000000001a */
[----:B------:R-:W-:-:S03]  /*13d0*/  PRMT R34, R34, 0x7632, R34 ;  /* 0x0000763222227816 */ /* 0x000fc60000000022 */
[----:B------:R-:W-:Y:S01]  /*13e0*/  FADD R19, R19, -R26 ;  /* 0x8000001a13137221 */ /* 0x000fe20000000000 */
[----:B------:R-:W-:Y:S02]  /*13f0*/  SHF.L.U32 R17, R36, 0x10, RZ ;  /* 0x0000001024117819 */ /* 0x000fe400000006ff */
[----:B------:R-:W-:Y:S01]  /*1400*/  SHF.L.U32 R34, R34, 0x10, RZ ;  /* 0x0000001022227819 */ /* 0x000fe200000006ff */
[----:B------:R-:W-:Y:S01]  /*1410*/  FFMA R0, R15, R19, R0 ;  /* 0x000000130f007223 */ /* 0x000fe20000000000 */
[----:B------:R-:W-:Y:S01]  /*1420*/  PRMT R39, R39, 0x7632, R39 ;  /* 0x0000763227277816 */ /* 0x000fe20000000027 */
[----:B------:R-:W-:Y:S01]  /*1430*/  FADD R15, -R26, R25 ;  /* 0x000000191a0f7221 */ /* 0x000fe20000000100 */
[----:B------:R-:W-:Y:S01]  /*1440*/  PRMT R41, R41, 0x7632, R41 ;  /* 0x0000763229297816 */ /* 0x000fe20000000029 */
[----:B------:R-:W-:Y:S01]  /*1450*/  FADD R19, R34, R17 ;  /* 0x0000001122137221 */ /* 0x000fe20000000000 */
[----:B------:R-:W-:Y:S01]  /*1460*/  SHF.L.U32 R28, R39, 0x10, RZ ;  /* 0x00000010271c7819 */ /* 0x000fe200000006ff */
[----:B------:R-:W-:Y:S01]  /*1470*/  FFMA R26, R15, 0.14285714924335479736, R26 ;  /* 0x3e1249250f1a7823 */ /* 0x000fe2000000001a */
[----:B------:R-:W-:Y:S01]  /*1480*/  SHF.L.U32 R23, R41, 0x10, RZ ;  /* 0x0000001029177819 */ /* 0x000fe200000006ff */
[----:B------:R-:W-:-:S02]  /*1490*/  FADD R17, -R14, R31 ;  /* 0x0000001f0e117221 */ /* 0x000fc40000000100 */
[----:B------:R-:W-:Y:S02]  /*14a0*/  FADD R25, R25, -R26 ;  /* 0x8000001a19197221 */ /* 0x000fe40000000000 */
[----:B------:R-:W-:Y:S01]  /*14b0*/  FFMA R30, R17, 0.11111111193895339966, R14 ;  /* 0x3de38e39111e7823 */ /* 0x000fe2000000000e */
[----:B------:R-:W-:Y:S01]  /*14c0*/  FADD R23, R23, R28 ;  /* 0x0000001c17177221 */ /* 0x000fe20000000000 */
[----:B------:R-:W-:Y:S01]  /*14d0*/  PRMT R27, R27, 0x7632, R27 ;  /* 0x000076321b1b7816 */ /* 0x000fe2000000001b */
[----:B------:R-:W-:Y:S01]  /*14e0*/  FFMA R0, R15, R25, R0 ;  /* 0x000000190f007223 */ /* 0x000fe20000000000 */
[----:B------:R-:W-:Y:S01]  /*14f0*/  PRMT R29, R29, 0x7632, R29 ;  /* 0x000076321d1d7816 */ /* 0x000fe2000000001d */
[----:B------:R-:W-:Y:S01]  /*1500*/  FADD R31, R31, -R30 ;  /* 0x8000001e1f1f7221 */ /* 0x000fe20000000000 */
[----:B------:R-:W-:Y:S01]  /*1510*/  FADD R15, -R26, R23 ;  /* 0x000000171a0f7221 */ /* 0x000fe20000000100 */
[----:B------:R-:W-:Y:S02]  /*1520*/  SHF.L.U32 R28, R27, 0x10, RZ ;  /* 0x000000101b1c7819 */ /* 0x000fe400000006ff */
[----:B------:R-:W-:Y:S01]  /*1530*/  SHF.L.U32 R29, R29, 0x10, RZ ;  /* 0x000000101d1d7819 */ /* 0x000fe200000006ff */
[----:B------:R-:W-:Y:S01]  /*1540*/  FFMA R16, R17, R31, R16 ;  /* 0x0000001f11107223 */ /* 0x000fe20000000010 */
[----:B------:R-:W-:Y:S01]  /*1550*/  FFMA R26, R15, 0.125, R26 ;  /* 0x3e0000000f1a7823 */ /* 0x000fe2000000001a */
[----:B------:R-:W-:-:S02]  /*1560*/  SHF.L.U32 R17, R37, 0x10, RZ ;  /* 0x0000001025117819 */ /* 0x000fc400000006ff */
[----:B------:R-:W-:Y:S01]  /*1570*/  SHF.L.U32 R14, R35, 0x10, RZ ;  /* 0x00000010230e7819 */ /* 0x000fe200000006ff */
[----:B------:R-:W-:Y:S01]  /*1580*/  FADD R29, R29, R28 ;  /* 0x0000001c1d1d7221 */ /* 0x000fe20000000000 */
[----:B------:R-:W-:Y:S01]  /*1590*/  FADD R23, R23, -R26 ;  /* 0x8000001a17177221 */ /* 0x000fe20000000000 */
[----:B------:R-:W-:Y:S02]  /*15a0*/  FADD R21, -R20, R19 ;  /* 0x0000001314157221 */ /* 0x000fe40000000100 */
[----:B------:R-:W-:Y:S01]  /*15b0*/  FADD R17, R14, R17 ;  /* 0x000000110e117221 */ /* 0x000fe20000000000 */
[----:B------:R-:W-:Y:S01]  /*15c0*/  FFMA R23, R15, R23, R0 ;  /* 0x000000170f177223 */ /* 0x000fe20000000000 */
[----:B------:R-:W-:Y:S01]  /*15d0*/  FADD R14, -R26, R29 ;  /* 0x0000001d1a0e7221 */ /* 0x000fe20000000100 */
[----:B------:R-:W-:Y:S01]  /*15e0*/  FFMA R20, R21, 0.10000000149011611938, R20 ;  /* 0x3dcccccd15147823 */ /* 0x000fe20000000014 */
[----:B------:R-:W-:Y:S01]  /*15f0*/  FADD R15, -R30, R17 ;  /* 0x000000111e0f7221 */ /* 0x000fe20000000100 */
[----:B------:R-:W-:-:S02]  /*1600*/  PRMT R35, R35, 0x7632, R35 ;  /* 0x0000763223237816 */ /* 0x000fc40000000023 */
[----:B------:R-:W-:Y:S01]  /*1610*/  PRMT R37, R37, 0x7632, R37 ;  /* 0x0000763225257816 */ /* 0x000fe20000000025 */
[C---:B------:R-:W-:Y:S01]  /*1620*/  FFMA R26, R14.reuse, 0.11111111193895339966, R26 ;  /* 0x3de38e390e1a7823 */ /* 0x040fe2000000001a */
[----:B------:R-:W-:Y:S01]  /*1630*/  FFMA R0, R15, 0.10000000149011611938, R30 ;  /* 0x3dcccccd0f007823 */ /* 0x000fe2000000001e */
[----:B------:R-:W-:Y:S01]  /*1640*/  FADD R19, R19, -R20 ;  /* 0x8000001413137221 */ /* 0x000fe20000000000 */
[----:B------:R-:W-:Y:S02]  /*1650*/  SHF.L.U32 R28, R37, 0x10, RZ ;  /* 0x00000010251c7819 */ /* 0x000fe400000006ff */
[----:B------:R-:W-:Y:S01]  /*1660*/  SHF.L.U32 R35, R35, 0x10, RZ ;  /* 0x0000001023237819 */ /* 0x000fe200000006ff */
[----:B------:R-:W-:Y:S01]  /*1670*/  FADD R29, R29, -R26 ;  /* 0x8000001a1d1d7221 */ /* 0x000fe20000000000 */
[----:B------:R-:W-:Y:S01]  /*1680*/  FADD R17, R17, -R0 ;  /* 0x8000000011117221 */ /* 0x000fe20000000000 */
[----:B------:R-:W-:Y:S02]  /*1690*/  FFMA R24, R21, R19, R24 ;  /* 0x0000001315187223 */ /* 0x000fe40000000018 */
[----:B------:R-:W-:Y:S01]  /*16a0*/  FADD R35, R35, R28 ;  /* 0x0000001c23237221 */ /* 0x000fe20000000000 */
[----:B------:R-:W-:Y:S01]  /*16b0*/  FFMA R23, R14, R29, R23 ;  /* 0x0000001d0e177223 */ /* 0x000fe20000000017 */
[----:B------:R-:W-:Y:S01]  /*16c0*/  FFMA R14, R15, R17, R16 ;  /* 0x000000110f0e7223 */ /* 0x000fe20000000010 */
[----:B--2---:R-:W-:-:S02]  /*16d0*/  SHF.L.U32 R19, R8, 0x10, RZ ;  /* 0x0000001008137819 */ /* 0x004fc400000006ff */
[----:B---3--:R-:W-:Y:S02]  /*16e0*/  SHF.L.U32 R32, R2, 0x10, RZ ;  /* 0x0000001002207819 */ /* 0x008fe400000006ff */
[----:B------:R-:W-:Y:S01]  /*16f0*/  PRMT R15, R8, 0x7632, R15 ;  /* 0x00007632080f7816 */ /* 0x000fe2000000000f */
[----:B------:R-:W-:Y:S02]  /*1700*/  FADD R8, -R26, R35 ;  /* 0x000000231a087221 */ /* 0x000fe40000000100 */
[----:B------:R-:W-:Y:S01]  /*1710*/  FADD R21, R19, R32 ;  /* 0x0000002013157221 */ /* 0x000fe20000000000 */
[----:B------:R-:W-:Y:S01]  /*1720*/  PRMT R17, R2, 0x7632, R17 ;  /* 0x0000763202117816 */ /* 0x000fe20000000011 */
[----:B------:R-:W-:Y:S02]  /*1730*/  FFMA R2, R8, 0.10000000149011611938, R26 ;  /* 0x3dcccccd08027823 */ /* 0x000fe4000000001a */
[----:B------:R-:W-:Y:S01]  /*1740*/  FADD R25, -R22, R21 ;  /* 0x0000001516197221 */ /* 0x000fe20000000100 */
[----:B------:R-:W-:-:S02]  /*1750*/  PRMT R19, R3, 0x7632, R19 ;  /* 0x0000763203137816 */ /* 0x000fc40000000013 */
[----:B------:R-:W-:Y:S01]  /*1760*/  SHF.L.U32 R28, R3, 0x10, RZ ;  /* 0x00000010031c7819 */ /* 0x000fe200000006ff */
[----:B------:R-:W-:Y:S01]  /*1770*/  FADD R3, R35, -R2 ;  /* 0x8000000223037221 */ /* 0x000fe20000000000 */
[----:B------:R-:W-:Y:S01]  /*1780*/  SHF.L.U32 R26, R17, 0x10, RZ ;  /* 0x00000010111a7819 */ /* 0x000fe200000006ff */
[----:B------:R-:W-:Y:S01]  /*1790*/  FFMA R22, R25, 0.090909093618392944336, R22 ;  /* 0x3dba2e8c19167823 */ /* 0x000fe20000000016 */
[----:B------:R-:W-:Y:S01]  /*17a0*/  SHF.L.U32 R15, R15, 0x10, RZ ;  /* 0x000000100f0f7819 */ /* 0x000fe200000006ff */
[----:B------:R-:W-:Y:S01]  /*17b0*/  FFMA R3, R8, R3, R23 ;  /* 0x0000000308037223 */ /* 0x000fe20000000017 */
[----:B------:R-:W-:Y:S01]  /*17c0*/  PRMT R16, R9, 0x7632, R16 ;  /* 0x0000763209107816 */ /* 0x000fe20000000010 */
[----:B------:R-:W-:Y:S01]  /*17d0*/  FADD R8, R21, -R22 ;  /* 0x8000001615087221 */ /* 0x000fe20000000000 */
[----:B------:R-:W-:Y:S01]  /*17e0*/  SHF.L.U32 R9, R9, 0x10, RZ ;  /* 0x0000001009097819 */ /* 0x000fe200000006ff */
[----:B------:R-:W-:Y:S01]  /*17f0*/  FADD R21, R15, R26 ;  /* 0x0000001a0f157221 */ /* 0x000fe20000000000 */
[----:B------:R-:W-:Y:S01]  /*1800*/  SHF.L.U32 R19, R19, 0x10, RZ ;  /* 0x0000001013137819 */ /* 0x000fe200000006ff */
[----:B------:R-:W-:Y:S01]  /*1810*/  FFMA R18, R25, R8, R18 ;  /* 0x0000000819127223 */ /* 0x000fe20000000012 */
[----:B------:R-:W-:Y:S01]  /*1820*/  SHF.L.U32 R16, R16, 0x10, RZ ;  /* 0x0000001010107819 */ /* 0x000fe200000006ff */
[----:B------:R-:W-:Y:S01]  /*1830*/  FADD R23, -R20, R21 ;  /* 0x0000001514177221 */ /* 0x000fe20000000100 */
[----:B------:R-:W-:Y:S01]  /*1840*/  FADD R17, R9, R28 ;  /* 0x0000001c09117221 */ /* 0x000fe20000000000 */
[----:B----4-:R-:W-:-:S02]  /*1850*/  PRMT R9, R10, 0x7632, R9 ;  /* 0x000076320a097816 */ /* 0x010fc40000000009 */
[----:B-----5:R-:W-:Y:S01]  /*1860*/  PRMT R8, R12, 0x7632, R8 ;  /* 0x000076320c087816 */ /* 0x020fe20000000008 */
[----:B------:R-:W-:Y:S01]  /*1870*/  FFMA R27, R23, 0.090909093618392944336, R20 ;  /* 0x3dba2e8c171b7823 */ /* 0x000fe20000000014 */
[----:B------:R-:W-:Y:S01]  /*1880*/  FADD R19, R16, R19 ;  /* 0x0000001310137221 */ /* 0x000fe20000000000 */
[----:B------:R-:W-:Y:S01]  /*1890*/  FADD R25, -R0, R17 ;  /* 0x0000001100197221 */ /* 0x000fe20000000100 */
[----:B------:R-:W-:Y:S02]  /*18a0*/  SHF.L.U32 R9, R9, 0x10, RZ ;  /* 0x0000001009097819 */ /* 0x000fe400000006ff */
[----:B------:R-:W-:Y:S01]  /*18b0*/  SHF.L.U32 R8, R8, 0x10, RZ ;  /* 0x0000001008087819 */ /* 0x000fe200000006ff */
[----:B------:R-:W-:Y:S01]  /*18c0*/  FADD R21, R21, -R27 ;  /* 0x8000001b15157221 */ /* 0x000fe20000000000 */
[----:B------:R-:W-:Y:S02]  /*18d0*/  SHF.L.U32 R15, R10, 0x10, RZ ;  /* 0x000000100a0f7819 */ /* 0x000fe400000006ff */
[----:B------:R-:W-:Y:S01]  /*18e0*/  SHF.L.U32 R12, R12, 0x10, RZ ;  /* 0x000000100c0c7819 */ /* 0x000fe200000006ff */
[----:B------:R-:W-:Y:S01]  /*18f0*/  FADD R16, -R2, R19 ;  /* 0x0000001302107221 */ /* 0x000fe20000000100 */
[----:B------:R-:W-:Y:S01]  /*1900*/  FFMA R0, R25, 0.090909093618392944336, R0 ;  /* 0x3dba2e8c19007823 */ /* 0x000fe20000000000 */
[----:B------:R-:W-:Y:S01]  /*1910*/  FADD R10, R8, R9 ;  /* 0x00000009080a7221 */ /* 0x000fe20000000000 */
[----:B------:R-:W-:Y:S01]  /*1920*/  FFMA R23, R23, R21, R24 ;  /* 0x0000001517177223 */ /* 0x000fe20000000018 */
[----:B------:R-:W-:Y:S01]  /*1930*/  FADD R15, R12, R15 ;  /* 0x0000000f0c0f7221 */ /* 0x000fe20000000000 */
[----:B------:R-:W-:Y:S01]  /*1940*/  PRMT R9, R11, 0x7632, R9 ;  /* 0x000076320b097816 */ /* 0x000fe20000000009 */
[----:B------:R-:W-:Y:S01]  /*1950*/  FFMA R21, R16, 0.090909093618392944336, R2 ;  /* 0x3dba2e8c10157823 */ /* 0x000fe20000000002 */
[----:B------:R-:W-:Y:S01]  /*1960*/  PRMT R8, R13, 0x7632, R8 ;  /* 0x000076320d087816 */ /* 0x000fe20000000008 */
[----:B------:R-:W-:Y:S01]  /*1970*/  FADD R17, R17, -R0 ;  /* 0x8000000011117221 */ /* 0x000fe20000000000 */
[----:B------:R-:W-:Y:S01]  /*1980*/  SHF.L.U32 R13, R13, 0x10, RZ ;  /* 0x000000100d0d7819 */ /* 0x000fe200000006ff */
[----:B------:R-:W-:Y:S01]  /*1990*/  FADD R12, R10, -R27 ;  /* 0x8000001b0a0c7221 */ /* 0x000fe20000000000 */
[----:B------:R-:W-:Y:S01]  /*19a0*/  SHF.L.U32 R2, R11, 0x10, RZ ;  /* 0x000000100b027819 */ /* 0x000fe200000006ff */
[----:B------:R-:W-:Y:S01]  /*19b0*/  FADD R11, R15, -R22 ;  /* 0x800000160f0b7221 */ /* 0x000fe20000000000 */
[----:B------:R-:W-:Y:S01]  /*19c0*/  SHF.L.U32 R9, R9, 0x10, RZ ;  /* 0x0000001009097819 */ /* 0x000fe200000006ff */
[----:B------:R-:W-:Y:S01]  /*19d0*/  FFMA R14, R25, R17, R14 ;  /* 0x00000011190e7223 */ /* 0x000fe2000000000e */
[----:B------:R-:W-:Y:S01]  /*19e0*/  SHF.L.U32 R8, R8, 0x10, RZ ;  /* 0x0000001008087819 */ /* 0x000fe200000006ff */
[----:B------:R-:W-:Y:S01]  /*19f0*/  FADD R19, R19, -R21 ;  /* 0x8000001513137221 */ /* 0x000fe20000000000 */
[----:B------:R-:W-:Y:S01]  /*1a00*/  FFMA R17, R12, 0.083333335816860198975, R27 ;  /* 0x3daaaaab0c117823 */ /* 0x000fe2000000001b */
[----:B------:R-:W-:Y:S01]  /*1a10*/  FADD R13, R13, R2 ;  /* 0x000000020d0d7221 */ /* 0x000fe20000000000 */
[----:B------:R-:W-:Y:S01]  /*1a20*/  FFMA R22, R11, 0.083333335816860198975, R22 ;  /* 0x3daaaaab0b167823 */ /* 0x000fe20000000016 */
[----:B------:R-:W-:Y:S01]  /*1a30*/  FFMA R19, R16, R19, R3 ;  /* 0x0000001310137223 */ /* 0x000fe20000000003 */
[----:B------:R-:W-:Y:S01]  /*1a40*/  FADD R8, R8, R9 ;  /* 0x0000000908087221 */ /* 0x000fe20000000000 */
[--C-:B------:R-:W-:Y:S01]  /*1a50*/  FADD R9, R10, -R17.reuse ;  /* 0x800000110a097221 */ /* 0x100fe20000000000 */
[----:B------:R-:W-:Y:S01]  /*1a60*/  FADD R3, R13, -R0 ;  /* 0x800000000d037221 */ /* 0x000fe20000000000 */
[----:B------:R-:W-:Y:S01]  /*1a70*/  FADD R17, -R22, R17 ;  /* 0x0000001116117221 */ /* 0x000fe20000000100 */
[----:B------:R-:W-:-:S02]  /*1a80*/  FADD R15, R15, -R22 ;  /* 0x800000160f0f7221 */ /* 0x000fc40000000000 */
[----:B------:R-:W-:Y:S01]  /*1a90*/  FFMA R2, R3, 0.083333335816860198975, R0 ;  /* 0x3daaaaab03027823 */ /* 0x000fe20000000000 */
[C---:B------:R-:W-:Y:S01]  /*1aa0*/  FMUL R0, R17.reuse, R17 ;  /* 0x0000001111007220 */ /* 0x040fe20000400000 */
[----:B------:R-:W-:Y:S01]  /*1ab0*/  FFMA R17, R17, 0.5, R22 ;  /* 0x3f00000011117823 */ /* 0x000fe20000000016 */
[----:B------:R-:W-:Y:S01]  /*1ac0*/  FFMA R12, R12, R9, R23 ;  /* 0x000000090c0c7223 */ /* 0x000fe20000000017 */
[----:B------:R-:W-:Y:S01]  /*1ad0*/  FFMA R15, R11, R15, R18 ;  /* 0x0000000f0b0f7223 */ /* 0x000fe20000000012 */
[----:B------:R-:W-:Y:S01]  /*1ae0*/  FADD R13, R13, -R2 ;  /* 0x800000020d0d7221 */ /* 0x000fe20000000000 */
[----:B------:R-:W-:Y:S01]  /*1af0*/  FMUL R9, R0, 12 ;  /* 0x4140000000097820 */ /* 0x000fe20000400000 */
[----:B------:R-:W-:Y:S01]  /*1b00*/  FADD R0, R8, -R21 ;  /* 0x8000001508007221 */ /* 0x000fe20000000000 */
[----:B------:R-:W-:Y:S01]  /*1b10*/  FADD R2, R2, -R17 ;  /* 0x8000001102027221 */ /* 0x000fe20000000000 */
[----:B------:R-:W-:Y:S01]  /*1b20*/  FADD R12, R15, R12 ;  /* 0x0000000c0f0c7221 */ /* 0x000fe20000000000 */
[----:B------:R-:W-:Y:S01]  /*1b30*/  FFMA R13, R3, R13, R14 ;  /* 0x0000000d030d7223 */ /* 0x000fe2000000000e */
[----:B------:R-:W-:Y:S01]  /*1b40*/  FFMA R3, R0, 0.083333335816860198975, R21 ;  /* 0x3daaaaab00037823 */ /* 0x000fe20000000015 */
[C---:B------:R-:W-:Y:S01]  /*1b50*/  FMUL R10, R2.reuse, R2 ;  /* 0x00000002020a7220 */ /* 0x040fe20000400000 */
[----:B------:R-:W-:Y:S01]  /*1b60*/  FFMA R2, R2, 0.3333333432674407959, R17 ;  /* 0x3eaaaaab02027823 */ /* 0x000fe20000000011 */
[----:B------:R-:W-:Y:S01]  /*1b70*/  FFMA R12, R9, 0.5, R12 ;  /* 0x3f000000090c7823 */ /* 0x000fe2000000000c */
[----:B------:R-:W-:-:S02]  /*1b80*/  FADD R9, R8, -R3 ;  /* 0x8000000308097221 */ /* 0x000fc40000000000 */
[----:B------:R-:W-:Y:S01]  /*1b90*/  FADD R3, R3, -R2 ;  /* 0x8000000203037221 */ /* 0x000fe20000000000 */
[----:B------:R-:W-:Y:S01]  /*1ba0*/  FADD R12, R13, R12 ;  /* 0x0000000c0d0c7221 */ /* 0x000fe20000000000 */
[----:B------:R-:W-:Y:S02]  /*1bb0*/  FMUL R11, R10, 24 ;  /* 0x41c000000a0b7820 */ /* 0x000fe40000400000 */
[----:B------:R-:W-:Y:S01]  /*1bc0*/  FFMA R2, R3, 0.25, R2 ;  /* 0x3e80000003027823 */ /* 0x000fe20000000002 */
[----:B------:R-:W-:Y:S01]  /*1bd0*/  FFMA R9, R0, R9, R19 ;  /* 0x0000000900097223 */ /* 0x000fe20000000013 */
[----:B------:R-:W-:Y:S01]  /*1be0*/  FFMA R12, R11, 0.3333333432674407959, R12 ;  /* 0x3eaaaaab0b0c7823 */ /* 0x000fe2000000000c */
[----:B------:R-:W-:Y:S02]  /*1bf0*/  FMUL R0, R3, R3 ;  /* 0x0000000303007220 */ /* 0x000fe40000400000 */
[----:B------:R-:W1:Y:S01]  /*1c00*/  SHFL.BFLY PT, R3, R2, 0x10, 0x1f ;  /* 0x0e001f0002037f89 */ /* 0x000e6200000e0000 */
[----:B------:R-:W-:Y:S01]  /*1c10*/  FADD R9, R9, R12 ;  /* 0x0000000c09097221 */ /* 0x000fe20000000000 */
[----:B------:R-:W-:-:S04]  /*1c20*/  FMUL R0, R0, 36 ;  /* 0x4210000000007820 */ /* 0x000fc80000400000 */
[----:B------:R-:W-:-:S05]  /*1c30*/  FFMA R0, R0, 0.25, R9 ;  /* 0x3e80000000007823 */ /* 0x000fca0000000009 */
[----:B------:R-:W2:Y:S01]  /*1c40*/  SHFL.BFLY PT, R9, R0, 0x10, 0x1f ;  /* 0x0e001f0000097f89 */ /* 0x000ea200000e0000 */
[----:B-1----:R-:W-:-:S04]  /*1c50*/  FADD R3, -R2, R3 ;  /* 0x0000000302037221 */ /* 0x002fc80000000100 */
[C---:B------:R-:W-:Y:S01]  /*1c60*/  FMUL R8, R3.reuse, R3 ;  /* 0x0000000303087220 */ /* 0x040fe20000400000 */
[----:B------:R-:W-:-:S03]  /*1c70*/  FFMA R3, R3, 0.5, R2 ;  /* 0x3f00000003037823 */ /* 0x000fc60000000002 */
[----:B------:R-:W-:Y:S02]  /*1c80*/  FMUL R8, R8, 48 ;  /* 0x4240000008087820 */ /* 0x000fe40000400000 */
[----:B------:R-:W1:Y:S01]  /*1c90*/  SHFL.BFLY PT, R10, R3, 0x8, 0x1f ;  /* 0x0d001f00030a7f89 */ /* 0x000e6200000e0000 */
[----:B--2---:R-:W-:-:S04]  /*1ca0*/  FADD R9, R0, R9 ;  /* 0x0000000900097221 */ /* 0x004fc80000000000 */
[----:B------:R-:W-:-:S05]  /*1cb0*/  FFMA R8, R8, 0.5, R9 ;  /* 0x3f00000008087823 */ /* 0x000fca0000000009 */
        /* <DEDUP_REMOVED lines=12> */
[----:B------:R-:W-:Y:S01]  /*1d80*/  FMUL R0, R0, 192 ;  /* 0x4340000000007820 */ /* 0x000fe20000400000 */
[----:B--2---:R-:W-:Y:S01]  /*1d90*/  FADD R9, R2, R9 ;  /* 0x0000000902097221 */ /* 0x004fe20000000000 */
[----:B------:R-:W1:Y:S03]  /*1da0*/  SHFL.BFLY PT, R8, R11, 0x2, 0x1f ;  /* 0x0c401f000b087f89 */ /* 0x000e6600000e0000 */
[----:B------:R-:W-:-:S05]  /*1db0*/  FFMA R0, R0, 0.5, R9 ;  /* 0x3f00000000007823 */ /* 0x000fca0000000009 */
[----:B------:R-:W2:Y:S01]  /*1dc0*/  SHFL.BFLY PT, R3, R0, 0x2, 0x1f ;  /* 0x0c401f0000037f89 */ /* 0x000ea200000e0000 */
[----:B-1----:R-:W-:-:S04]  /*1dd0*/  FADD R8, -R11, R8 ;  /* 0x000000080b087221 */ /* 0x002fc80000000100 */
[C---:B------:R-:W-:Y:S01]  /*1de0*/  FMUL R9, R8.reuse, R8 ;  /* 0x0000000808097220 */ /* 0x040fe20000400000 */
[----:B------:R-:W-:Y:S01]  /*1df0*/  FFMA R8, R8, 0.5, R11 ;  /* 0x3f00000008087823 */ /* 0x000fe2000000000b */
[----:B--2---:R-:W-:Y:S02]  /*1e00*/  FADD R3, R0, R3 ;  /* 0x0000000300037221 */ /* 0x004fe40000000000 */
[----:B------:R-:W-:Y:S02]  /*1e10*/  FMUL R2, R9, 384 ;  /* 0x43c0000009027820 */ /* 0x000fe40000400000 */
[----:B------:R-:W1:Y:S02]  /*1e20*/  SHFL.BFLY PT, R9, R8, 0x1, 0x1f ;  /* 0x0c201f0008097f89 */ /* 0x000e6400000e0000 */
[----:B------:R-:W-:Y:S01]  /*1e30*/  FFMA R2, R2, 0.5, R3 ;  /* 0x3f00000002027823 */ /* 0x000fe20000000003 */
[----:B------:R-:W2:Y:S04]  /*1e40*/  S2UR UR5, SR_CgaCtaId ;  /* 0x00000000000579c3 */ /* 0x000ea80000008800 */
[----:B------:R-:W3:Y:S01]  /*1e50*/  SHFL.BFLY PT, R3, R2, 0x1, 0x1f ;  /* 0x0c201f0002037f89 */ /* 0x000ee200000e0000 */
[----:B------:R-:W-:Y:S01]  /*1e60*/  LOP3.LUT P0, RZ, R53, 0x1f, RZ, 0xc0, !PT ;  /* 0x0000001f35ff7812 */ /* 0x000fe2000780c0ff */
[----:B------:R-:W-:Y:S01]  /*1e70*/  UMOV UR4, 0x400 ;  /* 0x0000040000047882 */ /* 0x000fe20000000000 */
[----:B------:R-:W-:-:S02]  /*1e80*/  SHF.R.U32.HI R10, RZ, 0x3, R53 ;  /* 0x00000003ff0a7819 */ /* 0x000fc40000011635 */
[----:B------:R-:W-:Y:S01]  /*1e90*/  SHF.L.U32 R15, R52, 0x3, RZ ;  /* 0x00000003340f7819 */ /* 0x000fe200000006ff */
[----:B-1----:R-:W-:-:S04]  /*1ea0*/  FADD R9, -R8, R9 ;  /* 0x0000000908097221 */ /* 0x002fc80000000100 */
[C---:B------:R-:W-:Y:S01]  /*1eb0*/  FMUL R0, R9.reuse, R9 ;  /* 0x0000000909007220 */ /* 0x040fe20000400000 */
[----:B--2---:R-:W-:Y:S01]  /*1ec0*/  UPRMT UR4, UR5, 0x654, UR4 ;  /* 0x0000065405047896 */ /* 0x004fe20008000004 */
[----:B---3--:R-:W-:Y:S02]  /*1ed0*/  FADD R3, R2, R3 ;  /* 0x0000000302037221 */ /* 0x008fe40000000000 */
[----:B------:R-:W-:Y:S01]  /*1ee0*/  FMUL R0, R0, 768 ;  /* 0x4440000000007820 */ /* 0x000fe20000400000 */
[----:B------:R-:W-:Y:S01]  /*1ef0*/  @!P0 MOV R2, 0x44c00000 ;  /* 0x44c0000000028802 */ /* 0x000fe20000000f00 */
[----:B------:R-:W-:Y:S01]  /*1f00*/  FFMA R8, R9, 0.5, R8 ;  /* 0x3f00000009087823 */ /* 0x000fe20000000008 */
[----:B------:R-:W-:Y:S01]  /*1f10*/  LOP3.LUT R11, R15, 0x4, R10, 0xf8, !PT ;  /* 0x000000040f0b7812 */ /* 0x000fe200078ef80a */
[----:B------:R-:W-:-:S04]  /*1f20*/  FFMA R0, R0, 0.5, R3 ;  /* 0x3f00000000007823 */ /* 0x000fc80000000003 */
[----:B------:R-:W-:Y:S04]  /*1f30*/  @!P0 STS [R11+UR4+0x80], R2 ;  /* 0x000080020b008988 */ /* 0x000fe80008000804 */
[----:B------:R-:W-:Y:S04]  /*1f40*/  @!P0 STS [R11+UR4], R8 ;  /* 0x000000080b008988 */ /* 0x000fe80008000804 */
[----:B------:R-:W-:Y:S01]  /*1f50*/  @!P0 STS [R11+UR4+0x40], R0 ;  /* 0x000040000b008988 */ /* 0x000fe20008000804 */
[----:B------:R-:W-:Y:S01]  /*1f60*/  BAR.SYNC.DEFER_BLOCKING 0x0 ;  /* 0x0000000000007b1d */ /* 0x000fe20000010000 */
[----:B------:R-:W-:-:S13]  /*1f70*/  ISETP.GE.AND P1, PT, R53, 0x10, PT ;  /* 0x000000103500780c */ /* 0x000fda0003f26270 */
[----:B------:R-:W1:Y:S04]  /*1f80*/  @!P1 LDS R48, [R49+UR4+0x80] ;  /* 0x0000800431309984 */ /* 0x000e680008000800 */
[----:B------:R-:W2:Y:S04]  /*1f90*/  @!P1 LDS R51, [R49+UR4] ;  /* 0x0000000431339984 */ /* 0x000ea80008000800 */
[----:B------:R-:W-:Y:S04]  /*1fa0*/  @!P1 LDS R50, [R49+UR4+0x40] ;  /* 0x0000400431329984 */ /* 0x000fe80008000800 */
[----:B-1----:R-:W1:Y:S04]  /*1fb0*/  SHFL.BFLY PT, R9, R48, 0x1, 0x1f ;  /* 0x0c201f0030097f89 */ /* 0x002e6800000e0000 */
[----:B--2---:R-:W2:Y:S01]  /*1fc0*/  SHFL.BFLY PT, R2, R51, 0x1, 0x1f ;  /* 0x0c201f0033027f89 */ /* 0x004ea200000e0000 */
[----:B-1----:R-:W-:-:S05]  /*1fd0*/  FADD R12, R48, R9 ;  /* 0x00000009300c7221 */ /* 0x002fca0000000000 */
[C---:B------:R-:W-:Y:S01]  /*1fe0*/  FSETP.GEU.AND P1, PT, |R12|.reuse, 1.175494350822287508e-38, PT ;  /* 0x008000000c00780b */ /* 0x040fe20003f2e200 */
[C---:B------:R-:W-:Y:S01]  /*1ff0*/  FMUL R3, R12.reuse, 0.25 ;  /* 0x3e8000000c037820 */ /* 0x040fe20000400000 */
[----:B------:R-:W-:-:S04]  /*2000*/  FSETP.GT.AND P0, PT, |R12|, 8.50705917302346158658e+37, PT ;  /* 0x7e8000000c00780b */ /* 0x000fc80003f04200 */
[----:B------:R-:W-:Y:S02]  /*2010*/  FSEL R0, R3, R12, P0 ;  /* 0x0000000c03007208 */ /* 0x000fe40000000000 */
[----:B------:R-:W1:Y:S05]  /*2020*/  SHFL.BFLY PT, R3, R50, 0x1, 0x1f ;  /* 0x0c201f0032037f89 */ /* 0x000e6a00000e0000 */
[----:B------:R-:W-:-:S06]  /*2030*/  @!P1 FMUL R0, R0, 16777216 ;  /* 0x4b80000000009820 */ /* 0x000fcc0000400000 */
[----:B------:R-:W3:Y:S01]  /*2040*/  MUFU.RCP R0, R0 ;  /* 0x0000000000007308 */ /* 0x000ee20000001000 */
[----:B------:R-:W-:Y:S01]  /*2050*/  @P0 FMUL R9, R9, 0.25 ;  /* 0x3e80000009090820 */ /* 0x000fe20000400000 */
[----:B------:R-:W-:Y:S01]  /*2060*/  LOP3.LUT R8, R53, 0x1, RZ, 0xc0, !PT ;  /* 0x0000000135087812 */ /* 0x000fe200078ec0ff */
[----:B--2---:R-:W-:Y:S02]  /*2070*/  FADD R2, -R51, R2 ;  /* 0x0000000233027221 */ /* 0x004fe40000000100 */
[----:B------:R-:W-:Y:S01]  /*2080*/  @!P1 FMUL R9, R9, 16777216 ;  /* 0x4b80000009099820 */ /* 0x000fe20000400000 */
[----:B------:R-:W-:Y:S01]  /*2090*/  ISETP.NE.U32.AND P0, PT, R8, 0x1, PT ;  /* 0x000000010800780c */ /* 0x000fe20003f05070 */
[----:B------:R-:W-:Y:S01]  /*20a0*/  FMUL R11, R2, R2 ;  /* 0x00000002020b7220 */ /* 0x000fe20000400000 */
[----:B------:R-:W-:Y:S02]  /*20b0*/  FSETP.NEU.AND P1, PT, R12, RZ, PT ;  /* 0x000000ff0c00720b */ /* 0x000fe40003f2d000 */
[----:B------:R-:W-:Y:S01]  /*20c0*/  ISETP.LT.AND P0, PT, R53, 0x10, P0 ;  /* 0x000000103500780c */ /* 0x000fe20000701270 */
[----:B---3--:R-:W-:Y:S01]  /*20d0*/  FMUL R9, R0, R9 ;  /* 0x0000000900097220 */ /* 0x008fe20000400000 */
[----:B-1----:R-:W-:Y:S01]  /*20e0*/  FADD R50, R50, R3 ;  /* 0x0000000332327221 */ /* 0x002fe20000000000 */
[----:B------:R-:W-:-:S03]  /*20f0*/  FMUL R11, R48, R11 ;  /* 0x0000000b300b7220 */ /* 0x000fc60000400000 */
[----:B------:R-:W-:-:S05]  /*2100*/  FSEL R9, R9, RZ, P1 ;  /* 0x000000ff09097208 */ /* 0x000fca0000800000 */
[----:B------:R-:W-:Y:S01]  /*2110*/  FFMA R14, R2, R9, R51 ;  /* 0x00000009020e7223 */ /* 0x000fe20000000033 */
[----:B------:R-:W-:Y:S01]  /*2120*/  FFMA R50, R9, R11, R50 ;  /* 0x0000000b09327223 */ /* 0x000fe20000000032 */
[----:B------:R1:W-:Y:S01]  /*2130*/  @P0 STS [R49+UR4+0x80], R12 ;  /* 0x0000800c31000988 */ /* 0x0003e20008000804 */
[----:B------:R-:W2:Y:S03]  /*2140*/  LDC.64 R10, c[0x0][0x220] ;  /* 0x00008800ff0a7b82 */ /* 0x000ea60000000a00 */
[----:B------:R-:W-:Y:S04]  /*2150*/  @P0 STS [R49+UR4], R14 ;  /* 0x0000000e31000988 */ /* 0x000fe80008000804 */
[----:B------:R-:W-:Y:S01]  /*2160*/  @P0 STS [R49+UR4+0x40], R50 ;  /* 0x0000403231000988 */ /* 0x000fe20008000804 */
[----:B------:R-:W3:Y:S08]  /*2170*/  LDC.64 R2, c[0x0][0x228] ;  /* 0x00008a00ff027b82 */ /* 0x000ef00000000a00 */
[----:B------:R-:W-:Y:S06]  /*2180*/  BAR.SYNC.DEFER_BLOCKING 0x0 ;  /* 0x0000000000007b1d */ /* 0x000fec0000010000 */
[----:B------:R-:W4:Y:S04]  /*2190*/  LDS R8, [R15+UR4+0x40] ;  /* 0x000040040f087984 */ /* 0x000f280008000800 */
[----:B------:R5:W5:Y:S01]  /*21a0*/  LDS R0, [R15+UR4] ;  /* 0x000000040f007984 */ /* 0x000b620008000800 */
[----:B------:R-:W-:Y:S01]  /*21b0*/  HFMA2.MMA R9, -RZ, RZ, 0.7080078125, -0.052093505859375 ;  /* 0x39aaaaabff097435 */ /* 0x000fe200000001ff */
[----:B--2---:R-:W-:Y:S01]  /*21c0*/  IMAD.WIDE.U32 R10, R47, 0x8, R10 ;  /* 0x000000082f0a7825 */ /* 0x004fe200078e000a */
[----:B-1----:R-:W-:-:S02]  /*21d0*/  MOV R12, R6 ;  /* 0x00000006000c7202 */ /* 0x002fc40000000f00 */
[----:B------:R-:W-:Y:S01]  /*21e0*/  MOV R13, R7 ;  /* 0x00000007000d7202 */ /* 0x000fe20000000f00 */
[----:B---3--:R-:W-:Y:S01]  /*21f0*/  IMAD.WIDE.U32 R2, R47, 0x8, R2 ;  /* 0x000000082f027825 */ /* 0x008fe200078e0002 */
[----:B------:R-:W-:Y:S02]  /*2200*/  MOV R6, R10 ;  /* 0x0000000a00067202 */ /* 0x000fe40000000f00 */
[----:B------:R-:W-:Y:S02]  /*2210*/  MOV R7, R11 ;  /* 0x0000000b00077202 */ /* 0x000fe40000000f00 */
[----:B----4-:R-:W-:-:S06]  /*2220*/  FFMA R8, R8, R9, 9.9999999747524270788e-07 ;  /* 0x358637bd08087423 */ /* 0x010fcc0000000009 */
[----:B------:R-:W1:Y:S01]  /*2230*/  MUFU.RSQ R8, R8 ;  /* 0x0000000800087308 */ /* 0x000e620000001400 */
[----:B0----5:R-:W-:-:S07]  /*2240*/  MOV R9, 0xffffff00 ;  /* 0xffffff0000097802 */ /* 0x021fce0000000f00 */
.L_x_0:
[----:B0-----:R-:W2:Y:S01]  /*2250*/  LDG.E.EL.64 R24, desc[UR6][R6.64+0x1800] ;  /* 0x0018000606187981 */ /* 0x001ea2000c2e1b00 */
[----:B------:R-:W-:-:S03]  /*2260*/  IADD3 R9, R9, 0x100, RZ ;  /* 0x0000010009097810 */ /* 0x000fc60007ffe0ff */
[----:B------:R-:W3:Y:S01]  /*2270*/  LDG.E.EL.64 R26, desc[UR6][R2.64+0x1800] ;  /* 0x00180006021a7981 */ /* 0x000ee2000c2e1b00 */
[----:B------:R-:W-:-:S03]  /*2280*/  IADD3 R21, R46, R9, RZ ;  /* 0x000000092e157210 */ /* 0x000fc60007ffe0ff */
[----:B------:R-:W4:Y:S04]  /*2290*/  LDG.E.EL.64 R16, desc[UR6][R6.64] ;  /* 0x0000000606107981 */ /* 0x000f28000c2e1b00 */
[----:B------:R0:W5:Y:S01]  /*22a0*/  LDG.E.EL.64 R18, desc[UR6][R2.64] ;  /* 0x0000000602127981 */ /* 0x000162000c2e1b00 */
[----:B------:R-:W-:-:S03]  /*22b0*/  IMAD.WIDE R10, R21, 0x2, R4 ;  /* 0x00000002150a7825 */ /* 0x000fc600078e0204 */
[----:B------:R0:W5:Y:S04]  /*22c0*/  LDG.E.EL.64 R14, desc[UR6][R12.64] ;  /* 0x000000060c0e7981 */ /* 0x000168000c2e1b00 */
[----:B------:R-:W5:Y:S01]  /*22d0*/  LDG.E.EF.64 R10, desc[UR6][R10.64] ;  /* 0x000000060a0a7981 */ /* 0x000f62000c0e1b00 */
[----:B------:R-:W-:Y:S02]  /*22e0*/  ISETP.GE.U32.AND P0, PT, R9, 0xb00, PT ;  /* 0x00000b000900780c */ /* 0x000fe40003f06070 */
[----:B0-----:R-:W-:Y:S02]  /*22f0*/  IADD3 R2, P1, R2, 0x200, RZ ;  /* 0x0000020002027810 */ /* 0x001fe40007f3e0ff */
[----:B------:R-:W-:Y:S02]  /*2300*/  IADD3 R6, P2, R6, 0x200, RZ ;  /* 0x0000020006067810 */ /* 0x000fe40007f5e0ff */
[----:B-1----:R-:W-:-:S02]  /*2310*/  IADD3 R12, P3, R12, 0x200, RZ ;  /* 0x000002000c0c7810 */ /* 0x002fc40007f7e0ff */
[----:B------:R-:W-:Y:S02]  /*2320*/  IADD3.X R3, RZ, R3, RZ, P1, !PT ;  /* 0x00000003ff037210 */ /* 0x000fe40000ffe4ff */
[----:B------:R-:W-:Y:S02]  /*2330*/  IADD3.X R7, RZ, R7, RZ, P2, !PT ;  /* 0x00000007ff077210 */ /* 0x000fe400017fe4ff */
[----:B------:R-:W-:Y:S02]  /*2340*/  IADD3.X R13, RZ, R13, RZ, P3, !PT ;  /* 0x0000000dff0d7210 */ /* 0x000fe40001ffe4ff */
[----:B--2---:R-:W-:Y:S02]  /*2350*/  SHF.L.U32 R22, R25, 0x10, RZ ;  /* 0x0000001019167819 */ /* 0x004fe400000006ff */
[----:B------:R-:W-:Y:S02]  /*2360*/  SHF.L.U32 R20, R24, 0x10, RZ ;  /* 0x0000001018147819 */ /* 0x000fe400000006ff */
[----:B---3--:R-:W-:-:S02]  /*2370*/  SHF.L.U32 R29, R27, 0x10, RZ ;  /* 0x000000101b1d7819 */ /* 0x008fc400000006ff */
[----:B------:R-:W-:Y:S02]  /*2380*/  SHF.L.U32 R23, R26, 0x10, RZ ;  /* 0x000000101a177819 */ /* 0x000fe400000006ff */
[----:B------:R-:W-:Y:S01]  /*2390*/  PRMT R24, R24, 0x7632, R24 ;  /* 0x0000763218187816 */ /* 0x000fe20000000018 */
[----:B------:R-:W-:Y:S01]  /*23a0*/  FADD R22, R22, R29 ;  /* 0x0000001d16167221 */ /* 0x000fe20000000000 */
[----:B------:R-:W-:Y:S01]  /*23b0*/  PRMT R26, R26, 0x7632, R26 ;  /* 0x000076321a1a7816 */ /* 0x000fe2000000001a */
[----:B------:R-:W-:Y:S01]  /*23c0*/  FADD R20, R20, R23 ;  /* 0x0000001714147221 */ /* 0x000fe20000000000 */
[----:B------:R-:W-:Y:S01]  /*23d0*/  PRMT R27, R27, 0x7632, R27 ;  /* 0x000076321b1b7816 */ /* 0x000fe2000000001b */
[----:B------:R-:W-:Y:S01]  /*23e0*/  FADD R22, R22, 1 ;  /* 0x3f80000016167421 */ /* 0x000fe20000000000 */
[----:B----4-:R-:W-:Y:S01]  /*23f0*/  SHF.L.U32 R30, R17, 0x10, RZ ;  /* 0x00000010111e7819 */ /* 0x010fe200000006ff */
[----:B------:R-:W-:Y:S01]  /*2400*/  FADD R20, R20, 1 ;  /* 0x3f80000014147421 */ /* 0x000fe20000000000 */
[----:B------:R-:W-:-:S02]  /*2410*/  PRMT R25, R25, 0x7632, R25 ;  /* 0x0000763219197816 */ /* 0x000fc40000000019 */
[----:B------:R-:W-:Y:S02]  /*2420*/  PRMT R28, R16, 0x7632, R28 ;  /* 0x00007632101c7816 */ /* 0x000fe4000000001c */
[----:B-----5:R-:W-:Y:S02]  /*2430*/  PRMT R17, R18, 0x7632, R17 ;  /* 0x0000763212117816 */ /* 0x020fe40000000011 */
[----:B------:R-:W-:Y:S02]  /*2440*/  SHF.L.U32 R29, R16, 0x10, RZ ;  /* 0x00000010101d7819 */ /* 0x000fe400000006ff */
[----:B------:R-:W-:Y:S02]  /*2450*/  SHF.L.U32 R24, R24, 0x10, RZ ;  /* 0x0000001018187819 */ /* 0x000fe400000006ff */
[----:B------:R-:W-:Y:S02]  /*2460*/  SHF.L.U32 R23, R26, 0x10, RZ ;  /* 0x000000101a177819 */ /* 0x000fe400000006ff */
[----:B------:R-:W-:-:S02]  /*2470*/  SHF.L.U32 R16, R27, 0x10, RZ ;  /* 0x000000101b107819 */ /* 0x000fc400000006ff */
[----:B------:R-:W-:Y:S01]  /*2480*/  SHF.L.U32 R25, R25, 0x10, RZ ;  /* 0x0000001019197819 */ /* 0x000fe200000006ff */
[----:B------:R-:W-:Y:S01]  /*2490*/  FADD R32, R24, R23 ;  /* 0x0000001718207221 */ /* 0x000fe20000000000 */
[----:B------:R-:W-:Y:S02]  /*24a0*/  SHF.L.U32 R28, R28, 0x10, RZ ;  /* 0x000000101c1c7819 */ /* 0x000fe400000006ff */
[----:B------:R-:W-:Y:S01]  /*24b0*/  SHF.L.U32 R27, R17, 0x10, RZ ;  /* 0x00000010111b7819 */ /* 0x000fe200000006ff */
[----:B------:R-:W-:Y:S01]  /*24c0*/  FADD R33, R25, R16 ;  /* 0x0000001019217221 */ /* 0x000fe20000000000 */
[----:B------:R-:W-:Y:S01]  /*24d0*/  SHF.L.U32 R18, R18, 0x10, RZ ;  /* 0x0000001012127819 */ /* 0x000fe200000006ff */
[----:B------:R-:W-:Y:S01]  /*24e0*/  FADD R32, R32, 1 ;  /* 0x3f80000020207421 */ /* 0x000fe20000000000 */
[----:B------:R-:W-:Y:S01]  /*24f0*/  SHF.L.U32 R31, R19, 0x10, RZ ;  /* 0x00000010131f7819 */ /* 0x000fe200000006ff */
[--C-:B------:R-:W-:Y:S01]  /*2500*/  FADD R23, R28, R27.reuse ;  /* 0x0000001b1c177221 */ /* 0x100fe20000000000 */
[----:B------:R-:W-:Y:S01]  /*2510*/  PRMT R27, R17, 0x7632, R27 ;  /* 0x00007632111b7816 */ /* 0x000fe2000000001b */
[----:B------:R-:W-:Y:S01]  /*2520*/  FADD R16, R29, R18 ;  /* 0x000000121d107221 */ /* 0x000fe20000000000 */
[----:B------:R-:W-:Y:S01]  /*2530*/  PRMT R24, R14, 0x7632, R24 ;  /* 0x000076320e187816 */ /* 0x000fe20000000018 */
[----:B------:R-:W-:Y:S01]  /*2540*/  FADD R18, R30, R31 ;  /* 0x0000001f1e127221 */ /* 0x000fe20000000000 */
[----:B------:R-:W-:-:S02]  /*2550*/  SHF.L.U32 R26, R14, 0x10, RZ ;  /* 0x000000100e1a7819 */ /* 0x000fc400000006ff */
[C---:B------:R-:W-:Y:S02]  /*2560*/  PRMT R25, R15.reuse, 0x7632, R25 ;  /* 0x000076320f197816 */ /* 0x040fe40000000019 */
[----:B------:R-:W-:Y:S02]  /*2570*/  SHF.L.U32 R28, R15, 0x10, RZ ;  /* 0x000000100f1c7819 */ /* 0x000fe400000006ff */
[----:B------:R-:W-:Y:S02]  /*2580*/  PRMT R30, R19, 0x7632, R30 ;  /* 0x00007632131e7816 */ /* 0x000fe4000000001e */
[C---:B------:R-:W-:Y:S02]  /*2590*/  PRMT R14, R10.reuse, 0x7632, R14 ;  /* 0x000076320a0e7816 */ /* 0x040fe4000000000e */
[----:B------:R-:W-:Y:S02]  /*25a0*/  PRMT R15, R11, 0x7632, R15 ;  /* 0x000076320b0f7816 */ /* 0x000fe4000000000f */
[----:B------:R-:W-:-:S02]  /*25b0*/  SHF.L.U32 R17, R10, 0x10, RZ ;  /* 0x000000100a117819 */ /* 0x000fc400000006ff */
[----:B------:R-:W-:Y:S02]  /*25c0*/  SHF.L.U32 R19, R11, 0x10, RZ ;  /* 0x000000100b137819 */ /* 0x000fe400000006ff */
[----:B------:R-:W0:Y:S01]  /*25d0*/  LDC.64 R10, c[0x0][0x230] ;  /* 0x00008c00ff0a7b82 */ /* 0x000e220000000a00 */
[----:B------:R-:W-:Y:S01]  /*25e0*/  SHF.L.U32 R29, R27, 0x10, RZ ;  /* 0x000000101b1d7819 */ /* 0x000fe200000006ff */
[----:B------:R-:W-:Y:S01]  /*25f0*/  FADD R17, R17, R26 ;  /* 0x0000001a11117221 */ /* 0x000fe20000000000 */
[----:B------:R-:W-:Y:S01]  /*2600*/  SHF.L.U32 R27, R24, 0x10, RZ ;  /* 0x00000010181b7819 */ /* 0x000fe200000006ff */
[----:B------:R-:W-:Y:S01]  /*2610*/  FADD R19, R19, R28 ;  /* 0x0000001c13137221 */ /* 0x000fe20000000000 */
[----:B------:R-:W-:Y:S01]  /*2620*/  SHF.L.U32 R24, R25, 0x10, RZ ;  /* 0x0000001019187819 */ /* 0x000fe200000006ff */
[----:B------:R-:W-:Y:S01]  /*2630*/  FADD R17, -R0, R17 ;  /* 0x0000001100117221 */ /* 0x000fe20000000100 */
[----:B------:R-:W-:Y:S01]  /*2640*/  SHF.L.U32 R14, R14, 0x10, RZ ;  /* 0x000000100e0e7819 */ /* 0x000fe200000006ff */
[----:B------:R-:W-:Y:S01]  /*2650*/  FADD R19, -R0, R19 ;  /* 0x0000001300137221 */ /* 0x000fe20000000100 */
[----:B------:R-:W-:Y:S01]  /*2660*/  SHF.L.U32 R15, R15, 0x10, RZ ;  /* 0x000000100f0f7819 */ /* 0x000fe200000006ff */
[----:B------:R-:W-:Y:S01]  /*2670*/  FMUL R17, R8, R17 ;  /* 0x0000001108117220 */ /* 0x000fe20000400000 */
[----:B------:R-:W-:Y:S01]  /*2680*/  SHF.L.U32 R30, R30, 0x10, RZ ;  /* 0x000000101e1e7819 */ /* 0x000fe200000006ff */
[----:B------:R-:W-:Y:S01]  /*2690*/  FADD R27, R14, R27 ;  /* 0x0000001b0e1b7221 */ /* 0x000fe20000000000 */
[----:B------:R-:W-:Y:S01]  /*26a0*/  FMUL R19, R8, R19 ;  /* 0x0000001308137220 */ /* 0x000fe20000400000 */
[----:B------:R-:W-:Y:S01]  /*26b0*/  FADD R15, R15, R24 ;  /* 0x000000180f0f7221 */ /* 0x000fe20000000000 */
[----:B------:R-:W-:Y:S01]  /*26c0*/  FADD R24, R33, 1 ;  /* 0x3f80000021187421 */ /* 0x000fe20000000000 */
[C---:B------:R-:W-:Y:S01]  /*26d0*/  FADD R27, -R0.reuse, R27 ;  /* 0x0000001b001b7221 */ /* 0x040fe20000000100 */
[----:B------:R-:W-:Y:S01]  /*26e0*/  FADD R30, R29, R30 ;  /* 0x0000001e1d1e7221 */ /* 0x000fe20000000000 */
[----:B------:R-:W-:Y:S01]  /*26f0*/  FADD R15, -R0, R15 ;  /* 0x0000000f000f7221 */ /* 0x000fe20000000100 */
[----:B------:R-:W-:Y:S01]  /*2700*/  FFMA R16, R17, R20, R16 ;  /* 0x0000001411107223 */ /* 0x000fe20000000010 */
[C---:B------:R-:W-:Y:S01]  /*2710*/  FMUL R14, R8.reuse, R27 ;  /* 0x0000001b080e7220 */ /* 0x040fe20000400000 */
[----:B------:R-:W-:Y:S01]  /*2720*/  FFMA R18, R19, R22, R18 ;  /* 0x0000001613127223 */ /* 0x000fe20000000012 */
[----:B------:R-:W-:-:S02]  /*2730*/  FMUL R15, R8, R15 ;  /* 0x0000000f080f7220 */ /* 0x000fc40000400000 */
[----:B------:R-:W-:Y:S01]  /*2740*/  FFMA R23, R14, R32, R23 ;  /* 0x000000200e177223 */ /* 0x000fe20000000017 */
[----:B0-----:R-:W-:-:S04]  /*2750*/  IMAD.WIDE R10, R21, 0x2, R10 ;  /* 0x00000002150a7825 */ /* 0x001fc800078e020a */
[----:B------:R-:W-:Y:S01]  /*2760*/  FFMA R15, R15, R24, R30 ;  /* 0x000000180f0f7223 */ /* 0x000fe2000000001e */
[----:B------:R-:W-:-:S04]  /*2770*/  F2FP.BF16.F32.PACK_AB R14, R23, R16 ;  /* 0x00000010170e723e */ /* 0x000fc800000010ff */
[----:B------:R-:W-:-:S05]  /*2780*/  F2FP.BF16.F32.PACK_AB R15, R15, R18 ;  /* 0x000000120f0f723e */ /* 0x000fca00000010ff */
[----:B------:R0:W-:Y:S01]  /*2790*/  STG.E.64 desc[UR6][R10.64], R14 ;  /* 0x0000000e0a007986 */ /* 0x0001e2000c101b06 */
[----:B------:R-:W-:Y:S05]  /*27a0*/  @!P0 BRA `(.L_x_0) ;  /* 0xfffffff800a88947 */ /* 0x000fea000383ffff */
[----:B------:R-:W-:Y:S05]  /*27b0*/  EXIT ;  /* 0x000000000000794d */ /* 0x000fea0003800000 */
.L_x_1:
[----:B------:R-:W-:-:S00]  /*27c0*/  BRA `(.L_x_1) ;  /* 0xfffffffc00fc7947 */ /* 0x000fc0000383ffff */
[----:B------:R-:W-:-:S00]  /*27d0*/  NOP ;  /* 0x0000000000007918 */ /* 0x000fc00000000000 */
        /* <DEDUP_REMOVED lines=10> */
.L_x_2:


//--------------------- .nv.global.init           --------------------------
	.section	.nv.global.init,"aw",@progbits
.nv.global.init:
	.type		_$_str,@object
	.size		_$_str,(.L_0 - _$_str)
_$_str:
        /*0000*/ 	.byte	0x5f, 0x5f, 0x43, 0x55, 0x44, 0x41, 0x5f, 0x46, 0x54, 0x5a, 0x00
.L_0:


//--------------------- .nv.shared.triton_        --------------------------
	.section	.nv.shared.triton_,"aw",@nobits
	.sectionflags	@""
	.align	16
	.zero		1024


//--------------------- .nv.constant0.triton_     --------------------------
	.section	.nv.constant0.triton_,"a",@progbits
	.sectionflags	@""
	.align	4
.nv.constant0.triton_:
	.zero		576
